	.target	sm_80

	.elftype	@"ET_EXEC"


//--------------------- .note.nv.tkinfo           --------------------------
	.section	.note.nv.tkinfo,"",@"SHT_NOTE"
	.sectionflags	@"SHF_NOTE_NV_TKINFO"
	.tkinfo
        /*0018*/ 	.word	0x00000002
        /*0030*/ 	.string	""
        /*0030*/ 	.string	"ptxas"
        /*0030*/ 	.string	"Cuda compilation tools, release 13.0, V13.0.88"
        /*0030*/ 	.string	"Build cuda_13.0.r13.0/compiler.36424714_0"
        /*0030*/ 	.string	"-v  -suppress-debug-info  -lineinfo  -arch sm_80 "



//--------------------- .note.nv.cuinfo           --------------------------
	.section	.note.nv.cuinfo,"",@"SHT_NOTE"
	.sectionflags	@"SHF_NOTE_NV_CUINFO"
        /*0018*/ 	.short	0x0002
        /*001a*/ 	.short	0x0050
        /*001c*/ 	.short	0x0082
	.zero		2


//--------------------- .nv.info                  --------------------------
	.section	.nv.info,"",@"SHT_CUDA_INFO"
	.align	4


	//----- nvinfo : EIATTR_REGCOUNT
	.align		4
        /*0000*/ 	.byte	0x04, 0x2f
        /*0002*/ 	.short	(.L_2 - .L_1)
	.align		4
.L_1:
        /*0004*/ 	.word	index@(attn_fwd)
        /*0008*/ 	.word	0x00000048


	//----- nvinfo : EIATTR_FRAME_SIZE
	.align		4
.L_2:
        /*000c*/ 	.byte	0x04, 0x11
        /*000e*/ 	.short	(.L_4 - .L_3)
	.align		4
.L_3:
        /*0010*/ 	.word	index@(attn_fwd)
        /*0014*/ 	.word	0x00000000


	//----- nvinfo : EIATTR_MIN_STACK_SIZE
	.align		4
.L_4:
        /*0018*/ 	.byte	0x04, 0x12
        /*001a*/ 	.short	(.L_6 - .L_5)
	.align		4
.L_5:
        /*001c*/ 	.word	index@(attn_fwd)
        /*0020*/ 	.word	0x00000000
.L_6:


//--------------------- .nv.info.attn_fwd         --------------------------
	.section	.nv.info.attn_fwd,"",@"SHT_CUDA_INFO"
	.sectionflags	@""
	.align	4


	//----- nvinfo : EIATTR_CUDA_API_VERSION
	.align		4
        /*0000*/ 	.byte	0x04, 0x37
        /*0002*/ 	.short	(.L_8 - .L_7)
.L_7:
        /*0004*/ 	.word	0x00000082


	//----- nvinfo : EIATTR_SW2861232_WAR
	.align		4
.L_8:
        /*0008*/ 	.byte	0x01, 0x35
	.zero		2


	//----- nvinfo : EIATTR_PARAM_CBANK
	.align		4
        /*000c*/ 	.byte	0x04, 0x0a
        /*000e*/ 	.short	(.L_10 - .L_9)
	.align		4
.L_9:
        /*0010*/ 	.word	index@(.nv.constant0.attn_fwd)
        /*0014*/ 	.short	0x0160
        /*0016*/ 	.short	0x0088


	//----- nvinfo : EIATTR_CBANK_PARAM_SIZE
	.align		4
.L_10:
        /*0018*/ 	.byte	0x03, 0x19
        /*001a*/ 	.short	0x0088


	//----- nvinfo : EIATTR_KPARAM_INFO
	.align		4
        /*001c*/ 	.byte	0x04, 0x17
        /*001e*/ 	.short	(.L_12 - .L_11)
.L_11:
        /*0020*/ 	.word	0x00000000
        /*0024*/ 	.short	0x0019
        /*0026*/ 	.short	0x0080
        /*0028*/ 	.byte	0x00, 0xf4, 0x21, 0x00


	//----- nvinfo : EIATTR_KPARAM_INFO
	.align		4
.L_12:
        /*002c*/ 	.byte	0x04, 0x17
        /*002e*/ 	.short	(.L_14 - .L_13)
.L_13:
        /*0030*/ 	.word	0x00000000
        /*0034*/ 	.short	0x0018
        /*0036*/ 	.short	0x0078
        /*0038*/ 	.byte	0x00, 0xf4, 0x21, 0x00


	//----- nvinfo : EIATTR_KPARAM_INFO
	.align		4
.L_14:
        /*003c*/ 	.byte	0x04, 0x17
        /*003e*/ 	.short	(.L_16 - .L_15)
.L_15:
        /*0040*/ 	.word	0x00000000
        /*0044*/ 	.short	0x0017
        /*0046*/ 	.short	0x0070
        /*0048*/ 	.byte	0x00, 0xf0, 0x11, 0x00


	//----- nvinfo : EIATTR_KPARAM_INFO
	.align		4
.L_16:
        /*004c*/ 	.byte	0x04, 0x17
        /*004e*/ 	.short	(.L_18 - .L_17)
.L_17:
        /*0050*/ 	.word	0x00000000
        /*0054*/ 	.short	0x0016
        /*0056*/ 	.short	0x006c
        /*0058*/ 	.byte	0x00, 0xf0, 0x11, 0x00


	//----- nvinfo : EIATTR_KPARAM_INFO
	.align		4
.L_18:
        /*005c*/ 	.byte	0x04, 0x17
        /*005e*/ 	.short	(.L_20 - .L_19)
.L_19:
        /*0060*/ 	.word	0x00000000
        /*0064*/ 	.short	0x0015
        /*0066*/ 	.short	0x0068
        /*0068*/ 	.byte	0x00, 0xf0, 0x11, 0x00


	//----- nvinfo : EIATTR_KPARAM_INFO
	.align		4
.L_20:
        /*006c*/ 	.byte	0x04, 0x17
        /*006e*/ 	.short	(.L_22 - .L_21)
.L_21:
        /*0070*/ 	.word	0x00000000
        /*0074*/ 	.short	0x0014
        /*0076*/ 	.short	0x0064
        /*0078*/ 	.byte	0x00, 0xf0, 0x11, 0x00


	//----- nvinfo : EIATTR_KPARAM_INFO
	.align		4
.L_22:
        /*007c*/ 	.byte	0x04, 0x17
        /*007e*/ 	.short	(.L_24 - .L_23)
.L_23:
        /*0080*/ 	.word	0x00000000
        /*0084*/ 	.short	0x0013
        /*0086*/ 	.short	0x0060
        /*0088*/ 	.byte	0x00, 0xf0, 0x11, 0x00


	//----- nvinfo : EIATTR_KPARAM_INFO
	.align		4
.L_24:
        /*008c*/ 	.byte	0x04, 0x17
        /*008e*/ 	.short	(.L_26 - .L_25)
.L_25:
        /*0090*/ 	.word	0x00000000
        /*0094*/ 	.short	0x0012
        /*0096*/ 	.short	0x005c
        /*0098*/ 	.byte	0x00, 0xf0, 0x11, 0x00


	//----- nvinfo : EIATTR_KPARAM_INFO
	.align		4
.L_26:
        /*009c*/ 	.byte	0x04, 0x17
        /*009e*/ 	.short	(.L_28 - .L_27)
.L_27:
        /*00a0*/ 	.word	0x00000000
        /*00a4*/ 	.short	0x0011
        /*00a6*/ 	.short	0x0058
        /*00a8*/ 	.byte	0x00, 0xf0, 0x11, 0x00


	//----- nvinfo : EIATTR_KPARAM_INFO
	.align		4
.L_28:
        /*00ac*/ 	.byte	0x04, 0x17
        /*00ae*/ 	.short	(.L_30 - .L_29)
.L_29:
        /*00b0*/ 	.word	0x00000000
        /*00b4*/ 	.short	0x0010
        /*00b6*/ 	.short	0x0054
        /*00b8*/ 	.byte	0x00, 0xf0, 0x11, 0x00


	//----- nvinfo : EIATTR_KPARAM_INFO
	.align		4
.L_30:
        /*00bc*/ 	.byte	0x04, 0x17
        /*00be*/ 	.short	(.L_32 - .L_31)
.L_31:
        /*00c0*/ 	.word	0x00000000
        /*00c4*/ 	.short	0x000f
        /*00c6*/ 	.short	0x0050
        /*00c8*/ 	.byte	0x00, 0xf0, 0x11, 0x00


	//----- nvinfo : EIATTR_KPARAM_INFO
	.align		4
.L_32:
        /*00cc*/ 	.byte	0x04, 0x17
        /*00ce*/ 	.short	(.L_34 - .L_33)
.L_33:
        /*00d0*/ 	.word	0x00000000
        /*00d4*/ 	.short	0x000e
        /*00d6*/ 	.short	0x004c
        /*00d8*/ 	.byte	0x00, 0xf0, 0x11, 0x00


	//----- nvinfo : EIATTR_KPARAM_INFO
	.align		4
.L_34:
        /*00dc*/ 	.byte	0x04, 0x17
        /*00de*/ 	.short	(.L_36 - .L_35)
.L_35:
        /*00e0*/ 	.word	0x00000000
        /*00e4*/ 	.short	0x000d
        /*00e6*/ 	.short	0x0048
        /*00e8*/ 	.byte	0x00, 0xf0, 0x11, 0x00


	//----- nvinfo : EIATTR_KPARAM_INFO
	.align		4
.L_36:
        /*00ec*/ 	.byte	0x04, 0x17
        /*00ee*/ 	.short	(.L_38 - .L_37)
.L_37:
        /*00f0*/ 	.word	0x00000000
        /*00f4*/ 	.short	0x000c
        /*00f6*/ 	.short	0x0044
        /*00f8*/ 	.byte	0x00, 0xf0, 0x11, 0x00


	//----- nvinfo : EIATTR_KPARAM_INFO
	.align		4
.L_38:
        /*00fc*/ 	.byte	0x04, 0x17
        /*00fe*/ 	.short	(.L_40 - .L_39)
.L_39:
        /*0100*/ 	.word	0x00000000
        /*0104*/ 	.short	0x000b
        /*0106*/ 	.short	0x0040
        /*0108*/ 	.byte	0x00, 0xf0, 0x11, 0x00


	//----- nvinfo : EIATTR_KPARAM_INFO
	.align		4
.L_40:
        /*010c*/ 	.byte	0x04, 0x17
        /*010e*/ 	.short	(.L_42 - .L_41)
.L_41:
        /*0110*/ 	.word	0x00000000
        /*0114*/ 	.short	0x000a
        /*0116*/ 	.short	0x003c
        /*0118*/ 	.byte	0x00, 0xf0, 0x11, 0x00


	//----- nvinfo : EIATTR_KPARAM_INFO
	.align		4
.L_42:
        /*011c*/ 	.byte	0x04, 0x17
        /*011e*/ 	.short	(.L_44 - .L_43)
.L_43:
        /*0120*/ 	.word	0x00000000
        /*0124*/ 	.short	0x0009
        /*0126*/ 	.short	0x0038
        /*0128*/ 	.byte	0x00, 0xf0, 0x11, 0x00


	//----- nvinfo : EIATTR_KPARAM_INFO
	.align		4
.L_44:
        /*012c*/ 	.byte	0x04, 0x17
        /*012e*/ 	.short	(.L_46 - .L_45)
.L_45:
        /*0130*/ 	.word	0x00000000
        /*0134*/ 	.short	0x0008
        /*0136*/ 	.short	0x0034
        /*0138*/ 	.byte	0x00, 0xf0, 0x11, 0x00


	//----- nvinfo : EIATTR_KPARAM_INFO
	.align		4
.L_46:
        /*013c*/ 	.byte	0x04, 0x17
        /*013e*/ 	.short	(.L_48 - .L_47)
.L_47:
        /*0140*/ 	.word	0x00000000
        /*0144*/ 	.short	0x0007
        /*0146*/ 	.short	0x0030
        /*0148*/ 	.byte	0x00, 0xf0, 0x11, 0x00


	//----- nvinfo : EIATTR_KPARAM_INFO
	.align		4
.L_48:
        /*014c*/ 	.byte	0x04, 0x17
        /*014e*/ 	.short	(.L_50 - .L_49)
.L_49:
        /*0150*/ 	.word	0x00000000
        /*0154*/ 	.short	0x0006
        /*0156*/ 	.short	0x002c
        /*0158*/ 	.byte	0x00, 0xf0, 0x11, 0x00


	//----- nvinfo : EIATTR_KPARAM_INFO
	.align		4
.L_50:
        /*015c*/ 	.byte	0x04, 0x17
        /*015e*/ 	.short	(.L_52 - .L_51)
.L_51:
        /*0160*/ 	.word	0x00000000
        /*0164*/ 	.short	0x0005
        /*0166*/ 	.short	0x0028
        /*0168*/ 	.byte	0x00, 0xf0, 0x11, 0x00


	//----- nvinfo : EIATTR_KPARAM_INFO
	.align		4
.L_52:
        /*016c*/ 	.byte	0x04, 0x17
        /*016e*/ 	.short	(.L_54 - .L_53)
.L_53:
        /*0170*/ 	.word	0x00000000
        /*0174*/ 	.short	0x0004
        /*0176*/ 	.short	0x0020
        /*0178*/ 	.byte	0x00, 0xf4, 0x21, 0x00


	//----- nvinfo : EIATTR_KPARAM_INFO
	.align		4
.L_54:
        /*017c*/ 	.byte	0x04, 0x17
        /*017e*/ 	.short	(.L_56 - .L_55)
.L_55:
        /*0180*/ 	.word	0x00000000
        /*0184*/ 	.short	0x0003
        /*0186*/ 	.short	0x0018
        /*0188*/ 	.byte	0x00, 0xf4, 0x21, 0x00


	//----- nvinfo : EIATTR_KPARAM_INFO
	.align		4
.L_56:
        /*018c*/ 	.byte	0x04, 0x17
        /*018e*/ 	.short	(.L_58 - .L_57)
.L_57:
        /*0190*/ 	.word	0x00000000
        /*0194*/ 	.short	0x0002
        /*0196*/ 	.short	0x0010
        /*0198*/ 	.byte	0x00, 0xf4, 0x21, 0x00


	//----- nvinfo : EIATTR_KPARAM_INFO
	.align		4
.L_58:
        /*019c*/ 	.byte	0x04, 0x17
        /*019e*/ 	.short	(.L_60 - .L_59)
.L_59:
        /*01a0*/ 	.word	0x00000000
        /*01a4*/ 	.short	0x0001
        /*01a6*/ 	.short	0x0008
        /*01a8*/ 	.byte	0x00, 0xf4, 0x21, 0x00


	//----- nvinfo : EIATTR_KPARAM_INFO
	.align		4
.L_60:
        /*01ac*/ 	.byte	0x04, 0x17
        /*01ae*/ 	.short	(.L_62 - .L_61)
.L_61:
        /*01b0*/ 	.word	0x00000000
        /*01b4*/ 	.short	0x0000
        /*01b6*/ 	.short	0x0000
        /*01b8*/ 	.byte	0x00, 0xf4, 0x21, 0x00


	//----- nvinfo : EIATTR_MAXREG_COUNT
	.align		4
.L_62:
        /*01bc*/ 	.byte	0x03, 0x1b
        /*01be*/ 	.short	0x00ff


	//----- nvinfo : EIATTR_NUM_BARRIERS
	.align		4
        /*01c0*/ 	.byte	0x02, 0x4c
        /*01c2*/ 	.byte	0x01
	.zero		1


	//----- nvinfo : EIATTR_MERCURY_ISA_VERSION
	.align		4
        /*01c4*/ 	.byte	0x03, 0x5f
        /*01c6*/ 	.short	0x0000


	//----- nvinfo : EIATTR_COOP_GROUP_MASK_REGIDS
	.align		4
        /*01c8*/ 	.byte	0x04, 0x29
        /*01ca*/ 	.short	(.L_64 - .L_63)


	//   ....[0]....
.L_63:
        /*01cc*/ 	.word	0xffffffff


	//   ....[1]....
        /*01d0*/ 	.word	0xffffffff


	//   ....[2]....
        /*01d4*/ 	.word	0xffffffff


	//   ....[3]....
        /*01d8*/ 	.word	0xffffffff


	//   ....[4]....
        /*01dc*/ 	.word	0xffffffff


	//   ....[5]....
        /*01e0*/ 	.word	0xffffffff


	//   ....[6]....
        /*01e4*/ 	.word	0xffffffff


	//   ....[7]....
        /*01e8*/ 	.word	0xffffffff


	//----- nvinfo : EIATTR_COOP_GROUP_INSTR_OFFSETS
	.align		4
.L_64:
        /*01ec*/ 	.byte	0x04, 0x28
        /*01ee*/ 	.short	(.L_66 - .L_65)


	//   ....[0]....
.L_65:
        /*01f0*/ 	.word	0x00001150


	//   ....[1]....
        /*01f4*/ 	.word	0x00001230


	//   ....[2]....
        /*01f8*/ 	.word	0x00001240


	//   ....[3]....
        /*01fc*/ 	.word	0x00001270


	//   ....[4]....
        /*0200*/ 	.word	0x000015f0


	//   ....[5]....
        /*0204*/ 	.word	0x00001600


	//   ....[6]....
        /*0208*/ 	.word	0x000016b0


	//   ....[7]....
        /*020c*/ 	.word	0x000016e0


	//----- nvinfo : EIATTR_EXIT_INSTR_OFFSETS
	.align		4
.L_66:
        /*0210*/ 	.byte	0x04, 0x1c
        /*0212*/ 	.short	(.L_68 - .L_67)


	//   ....[0]....
.L_67:
        /*0214*/ 	.word	0x00002800


	//   ....[1]....
        /*0218*/ 	.word	0x000028a0


	//----- nvinfo : EIATTR_REQNTID
	.align		4
.L_68:
        /*021c*/ 	.byte	0x04, 0x10
        /*021e*/ 	.short	(.L_70 - .L_69)
.L_69:
        /*0220*/ 	.word	0x00000080
        /*0224*/ 	.word	0x00000001
        /*0228*/ 	.word	0x00000001
.L_70:


//--------------------- .nv.callgraph             --------------------------
	.section	.nv.callgraph,"",@"SHT_CUDA_CALLGRAPH"
	.align	4
	.sectionentsize	8
	.align		4
        /*0000*/ 	.word	0x00000000
	.align		4
        /*0004*/ 	.word	0xffffffff
	.align		4
        /*0008*/ 	.word	0x00000000
	.align		4
        /*000c*/ 	.word	0xfffffffe
	.align		4
        /*0010*/ 	.word	0x00000000
	.align		4
        /*0014*/ 	.word	0xfffffffd
	.align		4
        /*0018*/ 	.word	0x00000000
	.align		4
        /*001c*/ 	.word	0xfffffffc


//--------------------- .nv.rel.action            --------------------------
	.section	.nv.rel.action,"",@"SHT_CUDA_RELOCINFO"
	.align	8
	.sectionentsize	8
        /*0000*/ 	.byte	0x73, 0x00, 0x00, 0x00, 0x00, 0x00, 0x00, 0x00, 0x00, 0x00, 0x00, 0x11, 0x25, 0x00, 0x05, 0x36


//--------------------- .nv.constant4             --------------------------
	.section	.nv.constant4,"a",@progbits
	.align	8
	.align		8
.nv.constant4:
        /*0000*/ 	.dword	_$_str


//--------------------- .nv.constant0.attn_fwd    --------------------------
	.section	.nv.constant0.attn_fwd,"a",@progbits
	.sectionflags	@""
	.align	4
.nv.constant0.attn_fwd:
	.zero		488


//--------------------- .text.attn_fwd            --------------------------
	.section	.text.attn_fwd,"ax",@progbits
	.sectioninfo	@"SHI_REGISTERS=72"
	.align	128
        .global         attn_fwd
        .type           attn_fwd,@function
        .size           attn_fwd,(.L_x_3 - attn_fwd)
        .other          attn_fwd,@"STO_CUDA_ENTRY STV_DEFAULT"
attn_fwd:
.text.attn_fwd:
[----:B------:R-:W-:Y:S02]  /*0000*/  IMAD.MOV.U32 R1, RZ, RZ, c[0x0][0x28] ;  /* 0x00000a00ff017624 */ /* 0x000fe400078e00ff */
[----:B------:R-:W0:Y:S01]  /*0010*/  S2R R4, SR_CTAID.X ;  /* 0x0000000000047919 */ /* 0x000e220000002500 */
[----:B------:R-:W-:Y:S01]  /*0020*/  IMAD.MOV.U32 R33, RZ, RZ, c[0x0][0x198] ;  /* 0x00006600ff217624 */ /* 0x000fe200078e00ff */
[----:B------:R-:W-:Y:S02]  /*0030*/  ULDC.64 UR6, c[0x0][0x118] ;  /* 0x0000460000067ab9 */ /* 0x000fe40000000a00 */
[----:B------:R-:W1:Y:S04]  /*0040*/  S2R R63, SR_TID.X ;  /* 0x00000000003f7919 */ /* 0x000e680000002100 */
[----:B------:R-:W2:Y:S01]  /*0050*/  S2R R35, SR_CTAID.Y ;  /* 0x0000000000237919 */ /* 0x000ea20000002600 */
[----:B0-----:R-:W-:Y:S01]  /*0060*/  IMAD.SHL.U32 R4, R4, 0x40, RZ ;  /* 0x0000004004047824 */ /* 0x001fe200078e00ff */
[----:B-1----:R-:W-:-:S04]  /*0070*/  SHF.R.U32.HI R65, RZ, 0x6, R63 ;  /* 0x00000006ff417819 */ /* 0x002fc8000001163f */
[----:B------:R-:W-:Y:S01]  /*0080*/  LOP3.LUT R60, R4, 0x3f, R63, 0xf8, !PT ;  /* 0x0000003f043c7812 */ /* 0x000fe200078ef83f */
[----:B--2---:R-:W-:Y:S01]  /*0090*/  IMAD R0, R35, c[0x0][0x190], RZ ;  /* 0x0000640023007a24 */ /* 0x004fe200078e02ff */
[----:B------:R-:W-:-:S03]  /*00a0*/  SGXT.U32 R65, R65, 0x1 ;  /* 0x000000014141781a */ /* 0x000fc60000000000 */
[----:B------:R-:W-:Y:S01]  /*00b0*/  IMAD R3, R60, c[0x0][0x194], RZ ;  /* 0x000065003c037a24 */ /* 0x000fe200078e02ff */
[C---:B------:R-:W-:Y:S01]  /*00c0*/  SHF.L.U32 R2, R0.reuse, 0x1, RZ ;  /* 0x0000000100027819 */ /* 0x040fe200000006ff */
[----:B------:R-:W-:Y:S02]  /*00d0*/  IMAD R7, R65, c[0x0][0x198], RZ ;  /* 0x0000660041077a24 */ /* 0x000fe400078e02ff */
[----:B------:R-:W-:Y:S02]  /*00e0*/  IMAD.SHL.U32 R5, R3, 0x2, RZ ;  /* 0x0000000203057824 */ /* 0x000fe400078e00ff */
[----:B------:R-:W-:-:S03]  /*00f0*/  IMAD.HI R0, R0, 0x2, RZ ;  /* 0x0000000200007827 */ /* 0x000fc600078e02ff */
[----:B------:R-:W-:Y:S01]  /*0100*/  IADD3 R29, P0, P1, R5, c[0x0][0x160], R2 ;  /* 0x00005800051d7a10 */ /* 0x000fe2000791e002 */
[----:B------:R-:W-:-:S04]  /*0110*/  IMAD.HI R3, R3, 0x2, RZ ;  /* 0x0000000203037827 */ /* 0x000fc800078e02ff */
[----:B------:R-:W-:Y:S01]  /*0120*/  IMAD R2, R33, 0x2, R7 ;  /* 0x0000000221027824 */ /* 0x000fe200078e0207 */
[----:B------:R-:W-:Y:S02]  /*0130*/  IADD3.X R31, R3, c[0x0][0x164], R0, P0, P1 ;  /* 0x00005900031f7a10 */ /* 0x000fe400007e2400 */
[-C--:B------:R-:W-:Y:S01]  /*0140*/  LEA R6, P0, R7, R29.reuse, 0x1 ;  /* 0x0000001d07067211 */ /* 0x080fe200078008ff */
[----:B------:R-:W-:Y:S01]  /*0150*/  IMAD R0, R33, 0x2, R2 ;  /* 0x0000000221007824 */ /* 0x000fe200078e0202 */
[----:B------:R-:W-:Y:S02]  /*0160*/  LEA R8, P1, R2, R29, 0x1 ;  /* 0x0000001d02087211 */ /* 0x000fe400078208ff */
[----:B------:R-:W-:Y:S02]  /*0170*/  LEA.HI.X.SX32 R7, R7, R31, 0x1, P0 ;  /* 0x0000001f07077211 */ /* 0x000fe400000f0eff */
[----:B------:R-:W-:Y:S02]  /*0180*/  LEA R13, R33, R0, 0x1 ;  /* 0x00000000210d7211 */ /* 0x000fe400078e08ff */
[----:B------:R-:W-:Y:S01]  /*0190*/  LEA R10, P0, R0, R29, 0x1 ;  /* 0x0000001d000a7211 */ /* 0x000fe200078008ff */
[----:B------:R0:W2:Y:S01]  /*01a0*/  LDG.E.U16 R3, [R6.64] ;  /* 0x0000000606037981 */ /* 0x0000a2000c1e1500 */
[----:B------:R-:W-:-:S02]  /*01b0*/  LEA.HI.X.SX32 R9, R2, R31, 0x1, P1 ;  /* 0x0000001f02097211 */ /* 0x000fc400008f0eff */
[----:B------:R-:W-:Y:S01]  /*01c0*/  LEA.HI.X.SX32 R11, R0, R31, 0x1, P0 ;  /* 0x0000001f000b7211 */ /* 0x000fe200000f0eff */
[----:B------:R-:W-:Y:S01]  /*01d0*/  IMAD R0, R33, 0x2, R13 ;  /* 0x0000000221007824 */ /* 0x000fe200078e020d */
[-C--:B------:R-:W-:Y:S01]  /*01e0*/  LEA R12, P0, R13, R29.reuse, 0x1 ;  /* 0x0000001d0d0c7211 */ /* 0x080fe200078008ff */
[----:B------:R1:W3:Y:S02]  /*01f0*/  LDG.E.U16 R5, [R8.64] ;  /* 0x0000000608057981 */ /* 0x0002e4000c1e1500 */
[C---:B------:R-:W-:Y:S01]  /*0200*/  IMAD R16, R33.reuse, 0x2, R0 ;  /* 0x0000000221107824 */ /* 0x040fe200078e0200 */
[C---:B------:R-:W-:Y:S01]  /*0210*/  LEA R14, P1, R0.reuse, R29, 0x1 ;  /* 0x0000001d000e7211 */ /* 0x040fe200078208ff */
[----:B------:R4:W5:Y:S03]  /*0220*/  LDG.E.U16 R2, [R10.64] ;  /* 0x000000060a027981 */ /* 0x000966000c1e1500 */
[-C--:B------:R-:W-:Y:S01]  /*0230*/  LEA.HI.X.SX32 R15, R0, R31.reuse, 0x1, P1 ;  /* 0x0000001f000f7211 */ /* 0x080fe200008f0eff */
[----:B------:R-:W-:Y:S01]  /*0240*/  IMAD R0, R33, 0x2, R16 ;  /* 0x0000000221007824 */ /* 0x000fe200078e0210 */
[----:B------:R-:W-:-:S02]  /*0250*/  LEA.HI.X.SX32 R13, R13, R31, 0x1, P0 ;  /* 0x0000001f0d0d7211 */ /* 0x000fc400000f0eff */
[C---:B0-----:R-:W-:Y:S01]  /*0260*/  LEA R6, P0, R16.reuse, R29, 0x1 ;  /* 0x0000001d10067211 */ /* 0x041fe200078008ff */
[----:B------:R0:W3:Y:S01]  /*0270*/  LDG.E.U16 R23, [R14.64] ;  /* 0x000000060e177981 */ /* 0x0000e2000c1e1500 */
[C---:B------:R-:W-:Y:S02]  /*0280*/  LEA R17, R33.reuse, R0, 0x1 ;  /* 0x0000000021117211 */ /* 0x040fe400078e08ff */
[----:B------:R-:W-:Y:S01]  /*0290*/  LEA.HI.X.SX32 R7, R16, R31, 0x1, P0 ;  /* 0x0000001f10077211 */ /* 0x000fe200000f0eff */
[----:B------:R0:W5:Y:S01]  /*02a0*/  LDG.E.U16 R22, [R12.64] ;  /* 0x000000060c167981 */ /* 0x000162000c1e1500 */
[C---:B-1----:R-:W-:Y:S01]  /*02b0*/  LEA R8, P0, R0.reuse, R29, 0x1 ;  /* 0x0000001d00087211 */ /* 0x042fe200078008ff */
[C---:B------:R-:W-:Y:S02]  /*02c0*/  IMAD R16, R33.reuse, 0x2, R17 ;  /* 0x0000000221107824 */ /* 0x040fe400078e0211 */
[----:B------:R1:W5:Y:S01]  /*02d0*/  LDG.E.U16 R25, [R6.64] ;  /* 0x0000000606197981 */ /* 0x000362000c1e1500 */
[----:B------:R-:W-:Y:S01]  /*02e0*/  LEA.HI.X.SX32 R9, R0, R31, 0x1, P0 ;  /* 0x0000001f00097211 */ /* 0x000fe200000f0eff */
[----:B------:R-:W-:-:S04]  /*02f0*/  IMAD R0, R33, 0x2, R16 ;  /* 0x0000000221007824 */ /* 0x000fc800078e0210 */
[----:B------:R-:W-:Y:S01]  /*0300*/  IMAD R20, R33, 0x2, R0 ;  /* 0x0000000221147824 */ /* 0x000fe200078e0200 */
[----:B----4-:R-:W-:Y:S01]  /*0310*/  LEA R10, P0, R17, R29, 0x1 ;  /* 0x0000001d110a7211 */ /* 0x010fe200078008ff */
[----:B------:R4:W5:Y:S03]  /*0320*/  LDG.E.U16 R24, [R8.64] ;  /* 0x0000000608187981 */ /* 0x000966000c1e1500 */
[----:B------:R-:W-:Y:S02]  /*0330*/  LEA R21, R33, R20, 0x1 ;  /* 0x0000001421157211 */ /* 0x000fe400078e08ff */
[----:B------:R-:W-:Y:S02]  /*0340*/  LEA.HI.X.SX32 R11, R17, R31, 0x1, P0 ;  /* 0x0000001f110b7211 */ /* 0x000fe400000f0eff */
[-C--:B0-----:R-:W-:Y:S01]  /*0350*/  LEA R14, P0, R0, R29.reuse, 0x1 ;  /* 0x0000001d000e7211 */ /* 0x081fe200078008ff */
[C---:B------:R-:W-:Y:S01]  /*0360*/  IMAD R17, R33.reuse, 0x2, R21 ;  /* 0x0000000221117824 */ /* 0x040fe200078e0215 */
[----:B------:R-:W-:Y:S01]  /*0370*/  LEA R12, P1, R16, R29, 0x1 ;  /* 0x0000001d100c7211 */ /* 0x000fe200078208ff */
[----:B------:R0:W5:Y:S01]  /*0380*/  LDG.E.U16 R26, [R10.64] ;  /* 0x000000060a1a7981 */ /* 0x000162000c1e1500 */
[-C--:B------:R-:W-:Y:S01]  /*0390*/  LEA.HI.X.SX32 R15, R0, R31.reuse, 0x1, P0 ;  /* 0x0000001f000f7211 */ /* 0x080fe200000f0eff */
[----:B------:R-:W-:Y:S01]  /*03a0*/  IMAD R0, R33, 0x2, R17 ;  /* 0x0000000221007824 */ /* 0x000fe200078e0211 */
[----:B------:R-:W-:-:S02]  /*03b0*/  LEA.HI.X.SX32 R13, R16, R31, 0x1, P1 ;  /* 0x0000001f100d7211 */ /* 0x000fc400008f0eff */
[-C--:B------:R-:W-:Y:S01]  /*03c0*/  LEA R16, P0, R17, R29.reuse, 0x1 ;  /* 0x0000001d11107211 */ /* 0x080fe200078008ff */
[----:B----4-:R-:W-:Y:S01]  /*03d0*/  IMAD R9, R33, 0x2, R0 ;  /* 0x0000000221097824 */ /* 0x010fe200078e0200 */
[----:B------:R-:W-:Y:S01]  /*03e0*/  LEA R18, P1, R0, R29, 0x1 ;  /* 0x0000001d00127211 */ /* 0x000fe200078208ff */
[----:B------:R4:W5:Y:S01]  /*03f0*/  LDG.E.U16 R27, [R12.64] ;  /* 0x000000060c1b7981 */ /* 0x000962000c1e1500 */
[----:B------:R-:W-:Y:S02]  /*0400*/  LEA.HI.X.SX32 R17, R17, R31, 0x1, P0 ;  /* 0x0000001f11117211 */ /* 0x000fe400000f0eff */
[----:B-1----:R-:W-:Y:S01]  /*0410*/  LEA R6, P0, R20, R29, 0x1 ;  /* 0x0000001d14067211 */ /* 0x002fe200078008ff */
[----:B------:R1:W5:Y:S01]  /*0420*/  LDG.E.U16 R15, [R14.64] ;  /* 0x000000060e0f7981 */ /* 0x000362000c1e1500 */
[-C--:B------:R-:W-:Y:S02]  /*0430*/  LEA.HI.X.SX32 R19, R0, R31.reuse, 0x1, P1 ;  /* 0x0000001f00137211 */ /* 0x080fe400008f0eff */
[----:B------:R-:W-:Y:S01]  /*0440*/  LEA.HI.X.SX32 R7, R20, R31, 0x1, P0 ;  /* 0x0000001f14077211 */ /* 0x000fe200000f0eff */
[----:B------:R-:W5:Y:S01]  /*0450*/  LDG.E.U16 R17, [R16.64] ;  /* 0x0000000610117981 */ /* 0x000f62000c1e1500 */
[----:B0-----:R-:W-:-:S02]  /*0460*/  LEA R10, P1, R9, R29, 0x1 ;  /* 0x0000001d090a7211 */ /* 0x001fc400078208ff */
[----:B------:R-:W-:Y:S01]  /*0470*/  LEA R8, P0, R21, R29, 0x1 ;  /* 0x0000001d15087211 */ /* 0x000fe200078008ff */
[----:B------:R-:W5:Y:S01]  /*0480*/  LDG.E.U16 R19, [R18.64] ;  /* 0x0000000612137981 */ /* 0x000f62000c1e1500 */
[----:B------:R-:W-:Y:S02]  /*0490*/  LEA R0, R33, R9, 0x1 ;  /* 0x0000000921007211 */ /* 0x000fe400078e08ff */
[-C--:B------:R-:W-:Y:S01]  /*04a0*/  LEA.HI.X.SX32 R11, R9, R31.reuse, 0x1, P1 ;  /* 0x0000001f090b7211 */ /* 0x080fe200008f0eff */
[----:B------:R0:W5:Y:S01]  /*04b0*/  LDG.E.U16 R7, [R6.64] ;  /* 0x0000000606077981 */ /* 0x000162000c1e1500 */
[----:B------:R-:W-:-:S03]  /*04c0*/  LEA.HI.X.SX32 R9, R21, R31, 0x1, P0 ;  /* 0x0000001f15097211 */ /* 0x000fc600000f0eff */
[----:B------:R0:W5:Y:S04]  /*04d0*/  LDG.E.U16 R10, [R10.64] ;  /* 0x000000060a0a7981 */ /* 0x000168000c1e1500 */
[----:B------:R0:W5:Y:S01]  /*04e0*/  LDG.E.U16 R8, [R8.64] ;  /* 0x0000000608087981 */ /* 0x000162000c1e1500 */
[----:B----4-:R-:W-:-:S04]  /*04f0*/  LEA R12, P1, R0, R29, 0x1 ;  /* 0x0000001d000c7211 */ /* 0x010fc800078208ff */
[----:B------:R-:W-:-:S05]  /*0500*/  LEA.HI.X.SX32 R13, R0, R31, 0x1, P1 ;  /* 0x0000001f000d7211 */ /* 0x000fca00008f0eff */
[----:B------:R-:W4:Y:S01]  /*0510*/  LDG.E.U16 R12, [R12.64] ;  /* 0x000000060c0c7981 */ /* 0x000f22000c1e1500 */
[----:B------:R-:W-:Y:S02]  /*0520*/  LOP3.LUT R0, R63, 0x3f, RZ, 0xc0, !PT ;  /* 0x0000003f3f007812 */ /* 0x000fe400078ec0ff */
[----:B-1----:R-:W-:-:S03]  /*0530*/  SHF.R.S32.HI R14, RZ, 0x6, R63 ;  /* 0x00000006ff0e7819 */ /* 0x002fc6000001143f */
[----:B------:R-:W-:Y:S01]  /*0540*/  IMAD.SHL.U32 R21, R0, 0x2, RZ ;  /* 0x0000000200157824 */ /* 0x000fe200078e00ff */
[----:B------:R-:W-:-:S04]  /*0550*/  SGXT R14, R14, 0x1 ;  /* 0x000000010e0e781a */ /* 0x000fc80000000200 */
[----:B------:R-:W-:-:S04]  /*0560*/  LOP3.LUT R0, R21, 0x90, R14, 0x78, !PT ;  /* 0x0000009015007812 */ /* 0x000fc800078e780e */
[C---:B------:R-:W-:Y:S02]  /*0570*/  LOP3.LUT R62, R0.reuse, 0x20, RZ, 0x3c, !PT ;  /* 0x00000020003e7812 */ /* 0x040fe400078e3cff */
[C---:B0-----:R-:W-:Y:S02]  /*0580*/  LOP3.LUT R9, R0.reuse, 0x40, RZ, 0x3c, !PT ;  /* 0x0000004000097812 */ /* 0x041fe400078e3cff */
[----:B------:R-:W-:Y:S02]  /*0590*/  LOP3.LUT R11, R0, 0x60, RZ, 0x3c, !PT ;  /* 0x00000060000b7812 */ /* 0x000fe400078e3cff */
[----:B------:R-:W-:-:S04]  /*05a0*/  IADD3 R64, R4, 0x40, RZ ;  /* 0x0000004004407810 */ /* 0x000fc80007ffe0ff */
[----:B------:R-:W-:Y:S02]  /*05b0*/  ISETP.GE.AND P0, PT, R64, 0x1, PT ;  /* 0x000000014000780c */ /* 0x000fe40003f06270 */
[C---:B------:R-:W-:Y:S01]  /*05c0*/  LOP3.LUT R66, R63.reuse, 0x3, RZ, 0xc0, !PT ;  /* 0x000000033f427812 */ /* 0x040fe200078ec0ff */
[----:B------:R-:W-:Y:S01]  /*05d0*/  IMAD.MOV.U32 R40, RZ, RZ, -0x800000 ;  /* 0xff800000ff287424 */ /* 0x000fe200078e00ff */
[----:B------:R-:W-:Y:S01]  /*05e0*/  MOV R6, 0x3f800000 ;  /* 0x3f80000000067802 */ /* 0x000fe20000000f00 */
[----:B------:R-:W-:Y:S01]  /*05f0*/  IMAD.MOV.U32 R41, RZ, RZ, -0x800000 ;  /* 0xff800000ff297424 */ /* 0x000fe200078e00ff */
[----:B------:R-:W-:Y:S01]  /*0600*/  CS2R R28, SRZ ;  /* 0x00000000001c7805 */ /* 0x000fe2000001ff00 */
[----:B------:R-:W-:Y:S01]  /*0610*/  CS2R R30, SRZ ;  /* 0x00000000001e7805 */ /* 0x000fe2000001ff00 */
[----:B------:R-:W-:Y:S01]  /*0620*/  CS2R R20, SRZ ;  /* 0x0000000000147805 */ /* 0x000fe2000001ff00 */
[C---:B------:R-:W-:Y:S01]  /*0630*/  LOP3.LUT R36, R63.reuse, 0x60, RZ, 0xc0, !PT ;  /* 0x000000603f247812 */ /* 0x040fe200078ec0ff */
[C---:B------:R-:W-:Y:S01]  /*0640*/  IMAD.SHL.U32 R32, R63.reuse, 0x2, RZ ;  /* 0x000000023f207824 */ /* 0x040fe200078e00ff */
[C---:B------:R-:W-:Y:S01]  /*0650*/  LOP3.LUT R69, R63.reuse, 0xf, RZ, 0xc0, !PT ;  /* 0x0000000f3f457812 */ /* 0x040fe200078ec0ff */
[----:B------:R-:W-:Y:S01]  /*0660*/  IMAD.SHL.U32 R34, R63, 0x8, RZ ;  /* 0x000000083f227824 */ /* 0x000fe200078e00ff */
[----:B------:R-:W-:Y:S01]  /*0670*/  SHF.L.U32 R67, R66, 0x5, RZ ;  /* 0x0000000542437819 */ /* 0x000fe200000006ff */
[----:B--2---:R0:W-:Y:S04]  /*0680*/  STS.U16 [R0], R3 ;  /* 0x0000000300007388 */ /* 0x0041e80000000400 */
[----:B---3--:R-:W-:Y:S01]  /*0690*/  STS.U16 [R0+0x400], R23 ;  /* 0x0004001700007388 */ /* 0x008fe20000000400 */
[----:B0-----:R-:W-:-:S03]  /*06a0*/  IMAD.MOV.U32 R3, RZ, RZ, 0x3f800000 ;  /* 0x3f800000ff037424 */ /* 0x001fc600078e00ff */
[----:B-----5:R-:W-:Y:S04]  /*06b0*/  STS.U16 [R0+0x800], R27 ;  /* 0x0008001b00007388 */ /* 0x020fe80000000400 */
[----:B------:R0:W-:Y:S04]  /*06c0*/  STS.U16 [R0+0xc00], R17 ;  /* 0x000c001100007388 */ /* 0x0001e80000000400 */
[----:B------:R-:W-:Y:S04]  /*06d0*/  STS.U16 [R62+0x100], R5 ;  /* 0x000100053e007388 */ /* 0x000fe80000000400 */
[----:B------:R-:W-:Y:S04]  /*06e0*/  STS.U16 [R62+0x500], R25 ;  /* 0x000500193e007388 */ /* 0x000fe80000000400 */
[----:B------:R-:W-:Y:S04]  /*06f0*/  STS.U16 [R62+0x900], R15 ;  /* 0x0009000f3e007388 */ /* 0x000fe80000000400 */
[----:B------:R1:W-:Y:S04]  /*0700*/  STS.U16 [R62+0xd00], R19 ;  /* 0x000d00133e007388 */ /* 0x0003e80000000400 */
[----:B------:R-:W-:Y:S04]  /*0710*/  STS.U16 [R9+0x200], R2 ;  /* 0x0002000209007388 */ /* 0x000fe80000000400 */
[----:B------:R-:W-:Y:S04]  /*0720*/  STS.U16 [R9+0x600], R24 ;  /* 0x0006001809007388 */ /* 0x000fe80000000400 */
[----:B------:R-:W-:Y:S04]  /*0730*/  STS.U16 [R9+0xa00], R7 ;  /* 0x000a000709007388 */ /* 0x000fe80000000400 */
[----:B------:R-:W-:Y:S04]  /*0740*/  STS.U16 [R9+0xe00], R10 ;  /* 0x000e000a09007388 */ /* 0x000fe80000000400 */
[----:B------:R-:W-:Y:S04]  /*0750*/  STS.U16 [R11+0x700], R26 ;  /* 0x0007001a0b007388 */ /* 0x000fe80000000400 */
[----:B------:R-:W-:Y:S01]  /*0760*/  STS.U16 [R11+0xb00], R8 ;  /* 0x000b00080b007388 */ /* 0x000fe20000000400 */
[----:B0-----:R-:W-:Y:S01]  /*0770*/  CS2R R16, SRZ ;  /* 0x0000000000107805 */ /* 0x001fe2000001ff00 */
[----:B-1----:R-:W-:Y:S01]  /*0780*/  CS2R R18, SRZ ;  /* 0x0000000000127805 */ /* 0x002fe2000001ff00 */
[----:B------:R-:W-:Y:S01]  /*0790*/  CS2R R14, SRZ ;  /* 0x00000000000e7805 */ /* 0x000fe2000001ff00 */
[----:B------:R0:W-:Y:S04]  /*07a0*/  STS.U16 [R11+0x300], R22 ;  /* 0x000300160b007388 */ /* 0x0001e80000000400 */
[----:B----4-:R1:W-:Y:S01]  /*07b0*/  STS.U16 [R11+0xf00], R12 ;  /* 0x000f000c0b007388 */ /* 0x0103e20000000400 */
[----:B0-----:R-:W-:Y:S01]  /*07c0*/  CS2R R22, SRZ ;  /* 0x0000000000167805 */ /* 0x001fe2000001ff00 */
[----:B-1----:R-:W-:Y:S01]  /*07d0*/  CS2R R12, SRZ ;  /* 0x00000000000c7805 */ /* 0x002fe2000001ff00 */
[----:B------:R-:W-:Y:S05]  /*07e0*/  @!P0 BRA `(.L_x_0) ;  /* 0x0000104000008947 */ /* 0x000fea0003800000 */
[----:B------:R-:W-:Y:S01]  /*07f0*/  IMAD R3, R35, c[0x0][0x1b0], RZ ;  /* 0x00006c0023037a24 */ /* 0x000fe200078e02ff */
[----:B------:R-:W-:Y:S01]  /*0800*/  SHF.R.U32.HI R2, RZ, 0x2, R63 ;  /* 0x00000002ff027819 */ /* 0x000fe2000001163f */
[----:B------:R-:W-:Y:S01]  /*0810*/  IMAD R7, R69, c[0x0][0x1b4], RZ ;  /* 0x00006d0045077a24 */ /* 0x000fe200078e02ff */
[----:B------:R-:W-:Y:S01]  /*0820*/  SHF.R.U32.HI R9, RZ, 0x1, R36 ;  /* 0x00000001ff097819 */ /* 0x000fe20000011624 */
[----:B------:R-:W-:Y:S01]  /*0830*/  IMAD.SHL.U32 R44, R3, 0x2, RZ ;  /* 0x00000002032c7824 */ /* 0x000fe200078e00ff */
[----:B------:R-:W-:Y:S01]  /*0840*/  SGXT.U32 R2, R2, 0x3 ;  /* 0x000000030202781a */ /* 0x000fe20000000000 */
[----:B------:R-:W-:Y:S01]  /*0850*/  IMAD.SHL.U32 R5, R7, 0x2, RZ ;  /* 0x0000000207057824 */ /* 0x000fe200078e00ff */
[----:B------:R-:W-:Y:S01]  /*0860*/  LOP3.LUT R8, R63, 0x7, RZ, 0xc0, !PT ;  /* 0x000000073f087812 */ /* 0x000fe200078ec0ff */
[----:B------:R-:W-:Y:S01]  /*0870*/  IMAD.HI R3, R3, 0x2, RZ ;  /* 0x0000000203037827 */ /* 0x000fe200078e02ff */
[----:B------:R-:W-:Y:S01]  /*0880*/  LOP3.LUT R11, R34, 0x30, RZ, 0xc0, !PT ;  /* 0x00000030220b7812 */ /* 0x000fe200078ec0ff */
[----:B------:R-:W-:Y:S01]  /*0890*/  CS2R R28, SRZ ;  /* 0x00000000001c7805 */ /* 0x000fe2000001ff00 */
[----:B------:R-:W-:Y:S01]  /*08a0*/  IADD3 R44, P2, P3, R5, c[0x0][0x170], R44 ;  /* 0x00005c00052c7a10 */ /* 0x000fe20007b5e02c */
[----:B------:R-:W-:Y:S01]  /*08b0*/  IMAD.MOV.U32 R14, RZ, RZ, c[0x0][0x1b8] ;  /* 0x00006e00ff0e7624 */ /* 0x000fe200078e00ff */
[----:B------:R-:W-:Y:S01]  /*08c0*/  LOP3.LUT R5, R63, 0x1f, RZ, 0xc0, !PT ;  /* 0x0000001f3f057812 */ /* 0x000fe200078ec0ff */
[----:B------:R-:W-:Y:S01]  /*08d0*/  IMAD R58, R8, 0x40, R11 ;  /* 0x00000040083a7824 */ /* 0x000fe200078e020b */
[----:B------:R-:W-:Y:S01]  /*08e0*/  LOP3.LUT R4, R4, R9, R2, 0xfe, !PT ;  /* 0x0000000904047212 */ /* 0x000fe200078efe02 */
[----:B------:R-:W-:Y:S01]  /*08f0*/  IMAD R2, R35, c[0x0][0x1a0], RZ ;  /* 0x0000680023027a24 */ /* 0x000fe200078e02ff */
[----:B------:R-:W-:Y:S01]  /*0900*/  LOP3.LUT R10, R32, 0x10, RZ, 0xc0, !PT ;  /* 0x00000010200a7812 */ /* 0x000fe200078ec0ff */
[----:B------:R-:W-:Y:S01]  /*0910*/  IMAD R6, R5, c[0x0][0x1a8], RZ ;  /* 0x00006a0005067a24 */ /* 0x000fe200078e02ff */
[----:B------:R-:W-:Y:S01]  /*0920*/  LOP3.LUT R9, R63, 0x10, RZ, 0xc0, !PT ;  /* 0x000000103f097812 */ /* 0x000fe200078ec0ff */
[----:B------:R-:W-:Y:S01]  /*0930*/  IMAD R11, R8, 0x90, RZ ;  /* 0x00000090080b7824 */ /* 0x000fe200078e02ff */
[----:B------:R-:W-:Y:S01]  /*0940*/  SHF.L.U32 R5, R2, 0x1, RZ ;  /* 0x0000000102057819 */ /* 0x000fe200000006ff */
[----:B------:R-:W-:Y:S01]  /*0950*/  IMAD.SHL.U32 R8, R6, 0x2, RZ ;  /* 0x0000000206087824 */ /* 0x000fe200078e00ff */
[--C-:B------:R-:W-:Y:S01]  /*0960*/  LOP3.LUT R12, R10, 0x60, R63.reuse, 0xf8, !PT ;  /* 0x000000600a0c7812 */ /* 0x100fe200078ef83f */
[----:B------:R-:W-:Y:S01]  /*0970*/  IMAD.HI R10, R7, 0x2, RZ ;  /* 0x00000002070a7827 */ /* 0x000fe200078e02ff */
[----:B------:R-:W-:Y:S01]  /*0980*/  SHF.R.S32.HI R7, RZ, 0x2, R63 ;  /* 0x00000002ff077819 */ /* 0x000fe2000001143f */
[----:B------:R-:W-:Y:S01]  /*0990*/  CS2R R30, SRZ ;  /* 0x00000000001e7805 */ /* 0x000fe2000001ff00 */
[----:B------:R-:W-:Y:S01]  /*09a0*/  IADD3 R48, P0, P1, R8, c[0x0][0x168], R5 ;  /* 0x00005a0008307a10 */ /* 0x000fe2000791e005 */
[----:B------:R-:W-:Y:S01]  /*09b0*/  IMAD.SHL.U32 R8, R9, 0x40, RZ ;  /* 0x0000004009087824 */ /* 0x000fe200078e00ff */
[----:B------:R-:W-:Y:S01]  /*09c0*/  SHF.R.U32.HI R5, RZ, 0x5, R63 ;  /* 0x00000005ff057819 */ /* 0x000fe2000001163f */
[----:B------:R-:W-:Y:S01]  /*09d0*/  IMAD.HI R2, R2, 0x2, RZ ;  /* 0x0000000202027827 */ /* 0x000fe200078e02ff */
[----:B------:R-:W-:Y:S01]  /*09e0*/  LOP3.LUT R11, R11, R12, RZ, 0x3c, !PT ;  /* 0x0000000c0b0b7212 */ /* 0x000fe200078e3cff */
[----:B------:R-:W-:Y:S01]  /*09f0*/  CS2R R16, SRZ ;  /* 0x0000000000107805 */ /* 0x000fe2000001ff00 */
[----:B------:R-:W-:Y:S01]  /*0a00*/  IADD3.X R12, R10, c[0x0][0x174], R3, P2, P3 ;  /* 0x00005d000a0c7a10 */ /* 0x000fe200017e6403 */
[----:B------:R-:W-:Y:S01]  /*0a10*/  IMAD R53, R9, -0x30, R8 ;  /* 0xffffffd009357824 */ /* 0x000fe200078e0208 */
[----:B------:R-:W-:Y:S01]  /*0a20*/  SHF.R.U32.HI R3, RZ, 0x4, R63 ;  /* 0x00000004ff037819 */ /* 0x000fe2000001163f */
[----:B------:R-:W-:Y:S01]  /*0a30*/  IMAD.IADD R59, R8, 0x1, R11 ;  /* 0x00000001083b7824 */ /* 0x000fe200078e020b */
[----:B------:R-:W-:Y:S01]  /*0a40*/  SGXT.U32 R5, R5, 0x2 ;  /* 0x000000020505781a */ /* 0x000fe20000000000 */
[----:B------:R-:W-:Y:S01]  /*0a50*/  IMAD.MOV.U32 R52, RZ, RZ, -0x800000 ;  /* 0xff800000ff347424 */ /* 0x000fe200078e00ff */
[----:B------:R-:W-:Y:S01]  /*0a60*/  SGXT.U32 R3, R3, 0x3 ;  /* 0x000000030303781a */ /* 0x000fe20000000000 */
[----:B------:R-:W-:Y:S01]  /*0a70*/  CS2R R18, SRZ ;  /* 0x0000000000127805 */ /* 0x000fe2000001ff00 */
[----:B------:R-:W-:Y:S01]  /*0a80*/  MOV R10, c[0x0][0x1a4] ;  /* 0x00006900000a7a02 */ /* 0x000fe20000000f00 */
[----:B------:R-:W-:Y:S01]  /*0a90*/  CS2R R20, SRZ ;  /* 0x0000000000147805 */ /* 0x000fe2000001ff00 */
[----:B------:R-:W-:Y:S01]  /*0aa0*/  SGXT R8, R7, 0x1 ;  /* 0x000000010708781a */ /* 0x000fe20000000200 */
[----:B------:R-:W-:Y:S01]  /*0ab0*/  IMAD R7, R5, c[0x0][0x1a4], RZ ;  /* 0x0000690005077a24 */ /* 0x000fe200078e02ff */
[----:B------:R-:W-:Y:S01]  /*0ac0*/  CS2R R22, SRZ ;  /* 0x0000000000167805 */ /* 0x000fe2000001ff00 */
[----:B------:R-:W-:Y:S01]  /*0ad0*/  IMAD.HI R5, R6, 0x2, RZ ;  /* 0x0000000206057827 */ /* 0x000fe200078e02ff */
[----:B------:R-:W-:Y:S01]  /*0ae0*/  LOP3.LUT R8, R67, 0x90, R8, 0xf8, !PT ;  /* 0x0000009043087812 */ /* 0x000fe200078ef808 */
[----:B------:R-:W-:Y:S01]  /*0af0*/  UMOV UR4, URZ ;  /* 0x0000003f00047c82 */ /* 0x000fe20008000000 */
[----:B------:R-:W-:Y:S01]  /*0b00*/  LOP3.LUT R58, R58, 0x30, R32, 0x78, !PT ;  /* 0x000000303a3a7812 */ /* 0x000fe200078e7820 */
[----:B------:R-:W-:Y:S01]  /*0b10*/  IMAD R9, R3, c[0x0][0x1b8], RZ ;  /* 0x00006e0003097a24 */ /* 0x000fe200078e02ff */
[----:B------:R-:W-:Y:S01]  /*0b20*/  IADD3.X R6, R5, c[0x0][0x16c], R2, P0, P1 ;  /* 0x00005b0005067a10 */ /* 0x000fe200007e2402 */
[----:B------:R-:W-:Y:S01]  /*0b30*/  IMAD R3, R10, 0x4, R7 ;  /* 0x000000040a037824 */ /* 0x000fe200078e0207 */
[-C--:B------:R-:W-:Y:S01]  /*0b40*/  LEA R56, P0, R7, R48.reuse, 0x1 ;  /* 0x0000003007387211 */ /* 0x080fe200078008ff */
[----:B------:R-:W-:Y:S01]  /*0b50*/  IMAD R11, R14, 0x8, R9 ;  /* 0x000000080e0b7824 */ /* 0x000fe200078e0209 */
[----:B------:R-:W-:Y:S01]  /*0b60*/  LOP3.LUT R8, R8, 0x10, R32, 0x78, !PT ;  /* 0x0000001008087812 */ /* 0x000fe200078e7820 */
[----:B------:R-:W-:Y:S01]  /*0b70*/  IMAD R2, R10, 0x4, R3 ;  /* 0x000000040a027824 */ /* 0x000fe200078e0203 */
[----:B------:R-:W-:Y:S01]  /*0b80*/  LEA R54, P1, R3, R48, 0x1 ;  /* 0x0000003003367211 */ /* 0x000fe200078208ff */
[----:B------:R-:W-:Y:S01]  /*0b90*/  IMAD R13, R14, 0x8, R11 ;  /* 0x000000080e0d7824 */ /* 0x000fe200078e020b */
[----:B------:R-:W-:Y:S01]  /*0ba0*/  LEA.HI.X.SX32 R57, R7, R6, 0x1, P0 ;  /* 0x0000000607397211 */ /* 0x000fe200000f0eff */
[----:B------:R-:W-:Y:S01]  /*0bb0*/  IMAD R5, R10, 0x4, R2 ;  /* 0x000000040a057824 */ /* 0x000fe200078e0202 */
[----:B------:R-:W-:Y:S01]  /*0bc0*/  LEA R50, P2, R2, R48, 0x1 ;  /* 0x0000003002327211 */ /* 0x000fe200078408ff */
[----:B------:R-:W-:Y:S01]  /*0bd0*/  IMAD.MOV.U32 R7, RZ, RZ, -0x800000 ;  /* 0xff800000ff077424 */ /* 0x000fe200078e00ff */
[----:B------:R-:W-:Y:S01]  /*0be0*/  LEA.HI.X.SX32 R55, R3, R6, 0x1, P1 ;  /* 0x0000000603377211 */ /* 0x000fe200008f0eff */
[----:B------:R-:W-:Y:S01]  /*0bf0*/  UMOV UR5, URZ ;  /* 0x0000003f00057c82 */ /* 0x000fe20008000000 */
[----:B------:R-:W-:-:S02]  /*0c00*/  LEA R48, P3, R5, R48, 0x1 ;  /* 0x0000003005307211 */ /* 0x000fc400078608ff */
[----:B------:R-:W-:Y:S02]  /*0c10*/  LEA R3, R14, R13, 0x3 ;  /* 0x0000000d0e037211 */ /* 0x000fe400078e18ff */
[----:B------:R-:W-:Y:S01]  /*0c20*/  IADD3 R53, R8, R53, RZ ;  /* 0x0000003508357210 */ /* 0x000fe20007ffe0ff */
[----:B------:R-:W-:Y:S01]  /*0c30*/  CS2R R14, SRZ ;  /* 0x00000000000e7805 */ /* 0x000fe2000001ff00 */
[----:B------:R-:W-:Y:S02]  /*0c40*/  LEA.HI.X.SX32 R51, R2, R6, 0x1, P2 ;  /* 0x0000000602337211 */ /* 0x000fe400010f0eff */
[----:B------:R-:W-:Y:S02]  /*0c50*/  LEA R46, P0, R9, R44, 0x1 ;  /* 0x0000002c092e7211 */ /* 0x000fe400078008ff */
[----:B------:R-:W-:Y:S01]  /*0c60*/  LEA.HI.X.SX32 R49, R5, R6, 0x1, P3 ;  /* 0x0000000605317211 */ /* 0x000fe200018f0eff */
[----:B------:R-:W-:Y:S01]  /*0c70*/  IMAD.MOV.U32 R5, RZ, RZ, RZ ;  /* 0x000000ffff057224 */ /* 0x000fe200078e00ff */
[-C--:B------:R-:W-:Y:S01]  /*0c80*/  LEA R8, P1, R11, R44.reuse, 0x1 ;  /* 0x0000002c0b087211 */ /* 0x080fe200078208ff */
[----:B------:R-:W-:Y:S01]  /*0c90*/  IMAD.MOV.U32 R6, RZ, RZ, 0x3f800000 ;  /* 0x3f800000ff067424 */ /* 0x000fe200078e00ff */
[----:B------:R-:W-:-:S02]  /*0ca0*/  LEA R10, P2, R13, R44, 0x1 ;  /* 0x0000002c0d0a7211 */ /* 0x000fc400078408ff */
[----:B------:R-:W-:Y:S02]  /*0cb0*/  LEA R44, P3, R3, R44, 0x1 ;  /* 0x0000002c032c7211 */ /* 0x000fe400078608ff */
[-C--:B------:R-:W-:Y:S02]  /*0cc0*/  LEA.HI.X.SX32 R47, R9, R12.reuse, 0x1, P0 ;  /* 0x0000000c092f7211 */ /* 0x080fe400000f0eff */
[-C--:B------:R-:W-:Y:S02]  /*0cd0*/  LEA.HI.X.SX32 R9, R11, R12.reuse, 0x1, P1 ;  /* 0x0000000c0b097211 */ /* 0x080fe400008f0eff */
[-C--:B------:R-:W-:Y:S02]  /*0ce0*/  LEA.HI.X.SX32 R11, R13, R12.reuse, 0x1, P2 ;  /* 0x0000000c0d0b7211 */ /* 0x080fe400010f0eff */
[----:B------:R-:W-:Y:S01]  /*0cf0*/  LEA.HI.X.SX32 R45, R3, R12, 0x1, P3 ;  /* 0x0000000c032d7211 */ /* 0x000fe200018f0eff */
[----:B------:R-:W-:Y:S01]  /*0d00*/  IMAD.MOV.U32 R3, RZ, RZ, 0x3f800000 ;  /* 0x3f800000ff037424 */ /* 0x000fe200078e00ff */
[----:B------:R-:W-:Y:S01]  /*0d10*/  MOV R2, RZ ;  /* 0x000000ff00027202 */ /* 0x000fe20000000f00 */
[----:B------:R-:W-:Y:S01]  /*0d20*/  CS2R R12, SRZ ;  /* 0x00000000000c7805 */ /* 0x000fe2000001ff00 */
[----:B------:R-:W-:-:S02]  /*0d30*/  LOP3.LUT R61, R4, 0x8, RZ, 0xfc, !PT ;  /* 0x00000008043d7812 */ /* 0x000fc400078efcff */
.L_x_1:
[----:B------:R-:W-:-:S04]  /*0d40*/  IMAD.WIDE R26, R5, 0x2, R50 ;  /* 0x00000002051a7825 */ /* 0x000fc800078e0232 */
[C---:B------:R-:W-:Y:S02]  /*0d50*/  IMAD.WIDE R24, R5.reuse, 0x2, R56 ;  /* 0x0000000205187825 */ /* 0x040fe400078e0238 */
[----:B------:R-:W2:Y:S02]  /*0d60*/  LDG.E.U16 R27, [R26.64] ;  /* 0x000000061a1b7981 */ /* 0x000ea4000c1e1500 */
[C---:B------:R-:W-:Y:S02]  /*0d70*/  IMAD.WIDE R32, R5.reuse, 0x2, R54 ;  /* 0x0000000205207825 */ /* 0x040fe400078e0236 */
[----:B------:R-:W3:Y:S02]  /*0d80*/  LDG.E.U16 R68, [R24.64] ;  /* 0x0000000618447981 */ /* 0x000ee4000c1e1500 */
[----:B------:R-:W-:Y:S02]  /*0d90*/  IMAD.WIDE R34, R5, 0x2, R48 ;  /* 0x0000000205227825 */ /* 0x000fe400078e0230 */
[----:B------:R-:W4:Y:S04]  /*0da0*/  LDG.E.U16 R33, [R32.64] ;  /* 0x0000000620217981 */ /* 0x000f28000c1e1500 */
[----:B------:R-:W5:Y:S04]  /*0db0*/  LDG.E.U16 R35, [R34.64] ;  /* 0x0000000622237981 */ /* 0x000f68000c1e1500 */
[----:B------:R-:W-:Y:S06]  /*0dc0*/  BAR.SYNC.DEFER_BLOCKING 0x0 ;  /* 0x0000000000007b1d */ /* 0x000fec0000010000 */
[----:B--2---:R-:W-:Y:S04]  /*0dd0*/  STS.U16 [R0+0x1200], R27 ;  /* 0x0012001b00007388 */ /* 0x004fe80000000400 */
[----:B---3--:R-:W-:Y:S04]  /*0de0*/  STS.U16 [R0+0x1000], R68 ;  /* 0x0010004400007388 */ /* 0x008fe80000000400 */
[----:B----4-:R-:W-:Y:S04]  /*0df0*/  STS.U16 [R62+0x1100], R33 ;  /* 0x001100213e007388 */ /* 0x010fe80000000400 */
[----:B-----5:R-:W-:Y:S04]  /*0e00*/  STS.U16 [R62+0x1300], R35 ;  /* 0x001300233e007388 */ /* 0x020fe80000000400 */
[----:B------:R-:W-:Y:S06]  /*0e10*/  BAR.SYNC.DEFER_BLOCKING 0x0 ;  /* 0x0000000000007b1d */ /* 0x000fec0000010000 */
[----:B------:R-:W-:Y:S04]  /*0e20*/  LDSM.16.MT88.4 R24, [R59] ;  /* 0x000000003b18783b */ /* 0x000fe80000004200 */
[----:B------:R-:W0:Y:S04]  /*0e30*/  LDSM.16.M88.4 R40, [R58+0x1000] ;  /* 0x001000003a28783b */ /* 0x000e280000000200 */
[----:B------:R-:W1:Y:S01]  /*0e40*/  LDSM.16.MT88.4 R32, [R59+0x800] ;  /* 0x000800003b20783b */ /* 0x000e620000004200 */
[----:B0-----:R-:W-:Y:S11]  /*0e50*/  HMMA.16816.F32.BF16 R36, R24, R40, RZ ;  /* 0x000000281824723c */ /* 0x001ff600000418ff */
[----:B------:R-:W-:Y:S11]  /*0e60*/  @!UPT UIADD3 URZ, URZ, URZ, URZ ;  /* 0x0000003f3f3ff290 */ /* 0x000ff6000fffe03f */
[----:B------:R-:W-:Y:S02]  /*0e70*/  @!UPT UIADD3 URZ, URZ, URZ, URZ ;  /* 0x0000003f3f3ff290 */ /* 0x000fe4000fffe03f */
[----:B-1----:R-:W-:Y:S01]  /*0e80*/  HMMA.16816.F32.BF16 R40, R32, R42, R36 ;  /* 0x0000002a2028723c */ /* 0x002fe20000041824 */
[----:B------:R-:W0:Y:S07]  /*0e90*/  LDSM.16.M88.4 R36, [R58+0x1200] ;  /* 0x001200003a24783b */ /* 0x000e2e0000000200 */
[----:B0-----:R-:W-:Y:S11]  /*0ea0*/  HMMA.16816.F32.BF16 R24, R24, R36, RZ ;  /* 0x000000241818723c */ /* 0x001ff600000418ff */
[----:B------:R-:W-:Y:S11]  /*0eb0*/  @!UPT UIADD3 URZ, URZ, URZ, URZ ;  /* 0x0000003f3f3ff290 */ /* 0x000ff6000fffe03f */
[----:B------:R-:W-:Y:S02]  /*0ec0*/  @!UPT UIADD3 URZ, URZ, URZ, URZ ;  /* 0x0000003f3f3ff290 */ /* 0x000fe4000fffe03f */
[----:B------:R-:W-:Y:S07]  /*0ed0*/  HMMA.16816.F32.BF16 R24, R32, R38, R24 ;  /* 0x000000262018723c */ /* 0x000fee0000041818 */
[----:B------:R-:W-:-:S05]  /*0ee0*/  IMAD.WIDE R32, R2, 0x2, R46 ;  /* 0x0000000202207825 */ /* 0x000fca00078e022e */
[----:B------:R0:W2:Y:S01]  /*0ef0*/  LDG.E.U16 R36, [R32.64] ;  /* 0x0000000620247981 */ /* 0x0000a2000c1e1500 */
[----:B------:R-:W-:-:S06]  /*0f00*/  IMAD.WIDE R34, R2, 0x2, R10 ;  /* 0x0000000202227825 */ /* 0x000fcc00078e020a */
[----:B------:R1:W3:Y:S01]  /*0f10*/  LDG.E.U16 R34, [R34.64] ;  /* 0x0000000622227981 */ /* 0x0002e2000c1e1500 */
[----:B0-----:R-:W-:-:S05]  /*0f20*/  IMAD.WIDE R32, R2, 0x2, R8 ;  /* 0x0000000202207825 */ /* 0x001fca00078e0208 */
[----:B------:R0:W4:Y:S02]  /*0f30*/  LDG.E.U16 R37, [R32.64] ;  /* 0x0000000620257981 */ /* 0x000124000c1e1500 */
[----:B0-----:R-:W-:-:S06]  /*0f40*/  IMAD.WIDE R32, R2, 0x2, R44 ;  /* 0x0000000202207825 */ /* 0x001fcc00078e022c */
[----:B------:R0:W5:Y:S04]  /*0f50*/  LDG.E.U16 R32, [R32.64] ;  /* 0x0000000620207981 */ /* 0x000168000c1e1500 */
[----:B------:R-:W-:Y:S01]  /*0f60*/  BAR.SYNC.DEFER_BLOCKING 0x0 ;  /* 0x0000000000007b1d */ /* 0x000fe20000010000 */
[----:B-1----:R-:W-:-:S04]  /*0f70*/  LEA R35, P0, R66, UR4, 0x1 ;  /* 0x0000000442237c11 */ /* 0x002fc8000f8008ff */
[----:B0-----:R-:W-:-:S04]  /*0f80*/  IADD3 R33, P1, R35, 0x8, RZ ;  /* 0x0000000823217810 */ /* 0x001fc80007f3e0ff */
[-C--:B------:R-:W-:Y:S02]  /*0f90*/  ISETP.GT.U32.AND P3, PT, R33, R4.reuse, PT ;  /* 0x000000042100720c */ /* 0x080fe40003f64070 */
[----:B------:R-:W-:Y:S02]  /*0fa0*/  IADD3.X R33, RZ, UR5, RZ, P0, !PT ;  /* 0x00000005ff217c10 */ /* 0x000fe400087fe4ff */
[----:B------:R-:W-:-:S03]  /*0fb0*/  ISETP.GT.U32.AND P0, PT, R35, R4, PT ;  /* 0x000000042300720c */ /* 0x000fc60003f04070 */
[----:B------:R-:W-:Y:S01]  /*0fc0*/  IMAD.X R38, RZ, RZ, R33, P1 ;  /* 0x000000ffff267224 */ /* 0x000fe200008e0621 */
[C---:B------:R-:W-:Y:S02]  /*0fd0*/  ISETP.GE.U32.AND P4, PT, R35.reuse, R4, PT ;  /* 0x000000042300720c */ /* 0x040fe40003f86070 */
[CC--:B------:R-:W-:Y:S02]  /*0fe0*/  ISETP.GT.U32.AND P2, PT, R35.reuse, R61.reuse, PT ;  /* 0x0000003d2300720c */ /* 0x0c0fe40003f44070 */
[----:B------:R-:W-:Y:S01]  /*0ff0*/  ISETP.GE.U32.AND P1, PT, R35, R61, PT ;  /* 0x0000003d2300720c */ /* 0x000fe20003f26070 */
[----:B------:R-:W-:Y:S01]  /*1000*/  FMUL R40, R40, c[0x0][0x188] ;  /* 0x0000620028287a20 */ /* 0x000fe20000400000 */
[----:B------:R-:W-:Y:S01]  /*1010*/  ISETP.GT.U32.AND.EX P3, PT, R38, RZ, PT, P3 ;  /* 0x000000ff2600720c */ /* 0x000fe20003f64130 */
[----:B------:R-:W-:Y:S01]  /*1020*/  FMUL R38, R41, c[0x0][0x188] ;  /* 0x0000620029267a20 */ /* 0x000fe20000400000 */
[----:B------:R-:W-:Y:S02]  /*1030*/  IADD3 R35, P5, R35, 0x9, RZ ;  /* 0x0000000923237810 */ /* 0x000fe40007fbe0ff */
[----:B------:R-:W-:-:S02]  /*1040*/  ISETP.GT.U32.AND.EX P0, PT, R33, RZ, PT, P0 ;  /* 0x000000ff2100720c */ /* 0x000fc40003f04100 */
[----:B------:R-:W-:Y:S01]  /*1050*/  ISETP.GE.U32.AND.EX P4, PT, R33, RZ, PT, P4 ;  /* 0x000000ff2100720c */ /* 0x000fe20003f86140 */
[----:B------:R-:W-:Y:S01]  /*1060*/  FMUL R41, R24, c[0x0][0x188] ;  /* 0x0000620018297a20 */ /* 0x000fe20000400000 */
[----:B------:R-:W-:Y:S01]  /*1070*/  ISETP.GT.U32.AND P6, PT, R35, R4, PT ;  /* 0x000000042300720c */ /* 0x000fe20003fc4070 */
[----:B------:R-:W-:Y:S01]  /*1080*/  IMAD.X R68, RZ, RZ, R33, P5 ;  /* 0x000000ffff447224 */ /* 0x000fe200028e0621 */
[----:B------:R-:W-:Y:S02]  /*1090*/  FSEL R24, R40, -INF , !P0 ;  /* 0xff80000028187808 */ /* 0x000fe40004000000 */
[----:B------:R-:W-:Y:S01]  /*10a0*/  FSEL R38, R38, -INF , !P4 ;  /* 0xff80000026267808 */ /* 0x000fe20006000000 */
[----:B------:R-:W-:Y:S01]  /*10b0*/  FMUL R25, R25, c[0x0][0x188] ;  /* 0x0000620019197a20 */ /* 0x000fe20000400000 */
[----:B------:R-:W-:Y:S02]  /*10c0*/  ISETP.GT.U32.AND.EX P4, PT, R68, RZ, PT, P6 ;  /* 0x000000ff4400720c */ /* 0x000fe40003f84160 */
[----:B------:R-:W-:-:S02]  /*10d0*/  FSEL R41, R41, -INF , !P3 ;  /* 0xff80000029297808 */ /* 0x000fc40005800000 */
[----:B------:R-:W-:Y:S02]  /*10e0*/  FMNMX R40, R24, R38, !PT ;  /* 0x0000002618287209 */ /* 0x000fe40007800000 */
[----:B------:R-:W-:Y:S02]  /*10f0*/  FSEL R39, R25, -INF , !P4 ;  /* 0xff80000019277808 */ /* 0x000fe40006000000 */
[----:B------:R-:W-:Y:S02]  /*1100*/  FMNMX R40, R41, R40, !PT ;  /* 0x0000002829287209 */ /* 0x000fe40007800000 */
[----:B------:R-:W-:Y:S02]  /*1110*/  ISETP.GT.U32.AND P4, PT, R35, R61, PT ;  /* 0x0000003d2300720c */ /* 0x000fe40003f84070 */
[----:B------:R-:W-:Y:S02]  /*1120*/  FMNMX R40, R39, R40, !PT ;  /* 0x0000002827287209 */ /* 0x000fe40007800000 */
[----:B------:R-:W-:-:S02]  /*1130*/  ISETP.GE.U32.AND.EX P3, PT, R33, RZ, PT, P1 ;  /* 0x000000ff2100720c */ /* 0x000fc40003f66110 */
[----:B------:R-:W-:Y:S02]  /*1140*/  ISETP.GT.U32.AND.EX P1, PT, R68, RZ, PT, P4 ;  /* 0x000000ff4400720c */ /* 0x000fe40003f24140 */
[----:B------:R-:W0:Y:S01]  /*1150*/  SHFL.BFLY PT, R68, R40, 0x2, 0x1f ;  /* 0x0c401f0028447f89 */ /* 0x000e2200000e0000 */
[----:B------:R-:W-:Y:S01]  /*1160*/  FMUL R42, R42, c[0x0][0x188] ;  /* 0x000062002a2a7a20 */ /* 0x000fe20000400000 */
[----:B------:R-:W-:Y:S01]  /*1170*/  ISETP.GT.U32.AND.EX P2, PT, R33, RZ, PT, P2 ;  /* 0x000000ff2100720c */ /* 0x000fe20003f44120 */
[----:B------:R-:W-:Y:S02]  /*1180*/  FMUL R25, R43, c[0x0][0x188] ;  /* 0x000062002b197a20 */ /* 0x000fe40000400000 */
[----:B------:R-:W-:Y:S01]  /*1190*/  FMUL R26, R26, c[0x0][0x188] ;  /* 0x000062001a1a7a20 */ /* 0x000fe20000400000 */
[----:B------:R-:W-:Y:S02]  /*11a0*/  FSEL R42, R42, -INF , !P2 ;  /* 0xff8000002a2a7808 */ /* 0x000fe40005000000 */
[----:B------:R-:W-:Y:S01]  /*11b0*/  FSEL R25, R25, -INF , !P3 ;  /* 0xff80000019197808 */ /* 0x000fe20005800000 */
[----:B------:R-:W-:Y:S01]  /*11c0*/  FMUL R27, R27, c[0x0][0x188] ;  /* 0x000062001b1b7a20 */ /* 0x000fe20000400000 */
[----:B------:R-:W-:-:S02]  /*11d0*/  FSEL R35, R26, -INF , !P0 ;  /* 0xff8000001a237808 */ /* 0x000fc40004000000 */
[----:B------:R-:W-:Y:S02]  /*11e0*/  FMNMX R26, R42, R25, !PT ;  /* 0x000000192a1a7209 */ /* 0x000fe40007800000 */
[----:B------:R-:W-:Y:S02]  /*11f0*/  FSEL R33, R27, -INF , !P1 ;  /* 0xff8000001b217808 */ /* 0x000fe40004800000 */
[----:B------:R-:W-:-:S04]  /*1200*/  FMNMX R26, R35, R26, !PT ;  /* 0x0000001a231a7209 */ /* 0x000fc80007800000 */
[----:B------:R-:W-:Y:S02]  /*1210*/  FMNMX R26, R33, R26, !PT ;  /* 0x0000001a211a7209 */ /* 0x000fe40007800000 */
[----:B0-----:R-:W-:-:S03]  /*1220*/  FMNMX R68, R40, R68, !PT ;  /* 0x0000004428447209 */ /* 0x001fc60007800000 */
[----:B------:R-:W0:Y:S04]  /*1230*/  SHFL.BFLY PT, R40, R26, 0x2, 0x1f ;  /* 0x0c401f001a287f89 */ /* 0x000e2800000e0000 */
[----:B------:R-:W1:Y:S01]  /*1240*/  SHFL.BFLY PT, R27, R68, 0x1, 0x1f ;  /* 0x0c201f00441b7f89 */ /* 0x000e6200000e0000 */
[----:B0-----:R-:W-:Y:S02]  /*1250*/  FMNMX R26, R26, R40, !PT ;  /* 0x000000281a1a7209 */ /* 0x001fe40007800000 */
[----:B-1----:R-:W-:-:S03]  /*1260*/  FMNMX R40, R68, R27, !PT ;  /* 0x0000001b44287209 */ /* 0x002fc60007800000 */
[----:B------:R-:W0:Y:S01]  /*1270*/  SHFL.BFLY PT, R27, R26, 0x1, 0x1f ;  /* 0x0c201f001a1b7f89 */ /* 0x000e2200000e0000 */
[----:B------:R-:W-:-:S05]  /*1280*/  FMNMX R40, R40, R52, !PT ;  /* 0x0000003428287209 */ /* 0x000fca0007800000 */
[--C-:B------:R-:W-:Y:S02]  /*1290*/  FADD R41, R41, -R40.reuse ;  /* 0x8000002829297221 */ /* 0x100fe40000000000 */
[--C-:B------:R-:W-:Y:S02]  /*12a0*/  FADD R39, R39, -R40.reuse ;  /* 0x8000002827277221 */ /* 0x100fe40000000000 */
[----:B------:R-:W-:Y:S01]  /*12b0*/  FADD R24, R24, -R40 ;  /* 0x8000002818187221 */ /* 0x000fe20000000000 */
[----:B0-----:R-:W-:Y:S01]  /*12c0*/  FMNMX R27, R26, R27, !PT ;  /* 0x0000001b1a1b7209 */ /* 0x001fe20007800000 */
[----:B------:R-:W-:-:S03]  /*12d0*/  FMUL R26, R41, 1.4426950216293334961 ;  /* 0x3fb8aa3b291a7820 */ /* 0x000fc60000400000 */
[----:B------:R-:W-:Y:S01]  /*12e0*/  FMNMX R41, R27, R7, !PT ;  /* 0x000000071b297209 */ /* 0x000fe20007800000 */
[----:B------:R-:W-:Y:S02]  /*12f0*/  FMUL R27, R39, 1.4426950216293334961 ;  /* 0x3fb8aa3b271b7820 */ /* 0x000fe40000400000 */
[----:B------:R-:W-:Y:S02]  /*1300*/  FADD R39, -R40, R52 ;  /* 0x0000003428277221 */ /* 0x000fe40000000100 */
[--C-:B------:R-:W-:Y:S02]  /*1310*/  FADD R35, R35, -R41.reuse ;  /* 0x8000002923237221 */ /* 0x100fe40000000000 */
[----:B------:R-:W-:Y:S02]  /*1320*/  FADD R33, R33, -R41 ;  /* 0x8000002921217221 */ /* 0x000fe40000000000 */
[----:B------:R-:W-:Y:S02]  /*1330*/  FMUL R39, R39, 1.4426950216293334961 ;  /* 0x3fb8aa3b27277820 */ /* 0x000fe40000400000 */
[----:B------:R-:W-:-:S02]  /*1340*/  FADD R38, R38, -R40 ;  /* 0x8000002826267221 */ /* 0x000fc40000000000 */
[----:B------:R-:W-:Y:S02]  /*1350*/  FMUL R52, R35, 1.4426950216293334961 ;  /* 0x3fb8aa3b23347820 */ /* 0x000fe40000400000 */
[--C-:B------:R-:W-:Y:S02]  /*1360*/  FADD R43, R42, -R41.reuse ;  /* 0x800000292a2b7221 */ /* 0x100fe40000000000 */
[----:B------:R0:W-:Y:S01]  /*1370*/  MUFU.EX2 R42, R39 ;  /* 0x00000027002a7308 */ /* 0x0001e20000000800 */
[----:B------:R-:W-:Y:S02]  /*1380*/  FMUL R24, R24, 1.4426950216293334961 ;  /* 0x3fb8aa3b18187820 */ /* 0x000fe40000400000 */
[----:B------:R-:W-:Y:S02]  /*1390*/  FMUL R38, R38, 1.4426950216293334961 ;  /* 0x3fb8aa3b26267820 */ /* 0x000fe40000400000 */
[----:B0-----:R-:W-:-:S03]  /*13a0*/  FADD R39, R25, -R41 ;  /* 0x8000002919277221 */ /* 0x001fc60000000000 */
[----:B------:R-:W-:Y:S01]  /*13b0*/  MUFU.EX2 R24, R24 ;  /* 0x0000001800187308 */ /* 0x000fe20000000800 */
[----:B------:R-:W-:Y:S02]  /*13c0*/  FADD R7, -R41, R7 ;  /* 0x0000000729077221 */ /* 0x000fe40000000100 */
[----:B------:R-:W-:Y:S02]  /*13d0*/  FMUL R39, R39, 1.4426950216293334961 ;  /* 0x3fb8aa3b27277820 */ /* 0x000fe40000400000 */
[----:B------:R-:W-:-:S03]  /*13e0*/  FMUL R43, R43, 1.4426950216293334961 ;  /* 0x3fb8aa3b2b2b7820 */ /* 0x000fc60000400000 */
[----:B------:R-:W0:Y:S01]  /*13f0*/  MUFU.EX2 R38, R38 ;  /* 0x0000002600267308 */ /* 0x000e220000000800 */
[----:B------:R-:W-:-:S07]  /*1400*/  FMUL R7, R7, 1.4426950216293334961 ;  /* 0x3fb8aa3b07077820 */ /* 0x000fce0000400000 */
[----:B------:R-:W-:Y:S08]  /*1410*/  MUFU.EX2 R26, R26 ;  /* 0x0000001a001a7308 */ /* 0x000ff00000000800 */
[----:B------:R0:W-:Y:S08]  /*1420*/  MUFU.EX2 R25, R43 ;  /* 0x0000002b00197308 */ /* 0x0001f00000000800 */
[----:B------:R-:W1:Y:S08]  /*1430*/  MUFU.EX2 R39, R39 ;  /* 0x0000002700277308 */ /* 0x000e700000000800 */
[----:B------:R-:W1:Y:S01]  /*1440*/  MUFU.EX2 R27, R27 ;  /* 0x0000001b001b7308 */ /* 0x000e620000000800 */
[----:B0-----:R-:W-:-:S07]  /*1450*/  FADD R43, R24, R38 ;  /* 0x00000026182b7221 */ /* 0x001fce0000000000 */
[----:B------:R-:W-:Y:S01]  /*1460*/  MUFU.EX2 R7, R7 ;  /* 0x0000000700077308 */ /* 0x000fe20000000800 */
[----:B--2---:R-:W-:Y:S04]  /*1470*/  STS.U16 [R0+0x1000], R36 ;  /* 0x0010002400007388 */ /* 0x004fe80000000400 */
[----:B---3--:R-:W-:Y:S04]  /*1480*/  STS.U16 [R0+0x1200], R34 ;  /* 0x0012002200007388 */ /* 0x008fe80000000400 */
[----:B----4-:R0:W-:Y:S04]  /*1490*/  STS.U16 [R0+0x1100], R37 ;  /* 0x0011002500007388 */ /* 0x0101e80000000400 */
[----:B-----5:R-:W-:Y:S01]  /*14a0*/  STS.U16 [R0+0x1300], R32 ;  /* 0x0013002000007388 */ /* 0x020fe20000000400 */
[----:B0-----:R-:W-:-:S03]  /*14b0*/  FMUL R37, R33, 1.4426950216293334961 ;  /* 0x3fb8aa3b21257820 */ /* 0x001fc60000400000 */
[----:B------:R-:W-:Y:S06]  /*14c0*/  BAR.SYNC.DEFER_BLOCKING 0x0 ;  /* 0x0000000000007b1d */ /* 0x000fec0000010000 */
[----:B------:R-:W0:Y:S01]  /*14d0*/  MUFU.EX2 R36, R52 ;  /* 0x0000003400247308 */ /* 0x000e220000000800 */
[----:B------:R-:W2:Y:S07]  /*14e0*/  LDSM.16.M88.4 R32, [R53+0x1000] ;  /* 0x001000003520783b */ /* 0x000eae0000000200 */
[----:B------:R-:W3:Y:S01]  /*14f0*/  MUFU.EX2 R37, R37 ;  /* 0x0000002500257308 */ /* 0x000ee20000000800 */
[----:B------:R-:W-:Y:S01]  /*1500*/  F2FP.BF16.PACK_AB R24, R38, R24 ;  /* 0x000000182618723e */ /* 0x000fe200000010ff */
[----:B-1----:R-:W-:-:S02]  /*1510*/  FADD R38, R25, R39 ;  /* 0x0000002719267221 */ /* 0x002fc40000000000 */
[----:B------:R-:W-:Y:S01]  /*1520*/  FADD R43, R26, R43 ;  /* 0x0000002b1a2b7221 */ /* 0x000fe20000000000 */
[----:B------:R-:W-:Y:S01]  /*1530*/  F2FP.BF16.PACK_AB R26, R27, R26 ;  /* 0x0000001a1b1a723e */ /* 0x000fe200000010ff */
[----:B0-----:R-:W-:Y:S01]  /*1540*/  FADD R38, R36, R38 ;  /* 0x0000002624267221 */ /* 0x001fe20000000000 */
[----:B------:R-:W-:Y:S01]  /*1550*/  F2FP.BF16.PACK_AB R25, R39, R25 ;  /* 0x000000192719723e */ /* 0x000fe200000010ff */
[----:B------:R-:W-:Y:S02]  /*1560*/  FADD R43, R27, R43 ;  /* 0x0000002b1b2b7221 */ /* 0x000fe40000000000 */
[C---:B------:R-:W-:Y:S02]  /*1570*/  FMUL R28, R42.reuse, R28 ;  /* 0x0000001c2a1c7220 */ /* 0x040fe40000400000 */
[----:B------:R-:W-:Y:S02]  /*1580*/  FMUL R29, R42, R29 ;  /* 0x0000001d2a1d7220 */ /* 0x000fe40000400000 */
[----:B------:R-:W-:Y:S01]  /*1590*/  FMUL R30, R7, R30 ;  /* 0x0000001e071e7220 */ /* 0x000fe20000400000 */
[----:B---3--:R-:W-:Y:S01]  /*15a0*/  F2FP.BF16.PACK_AB R27, R37, R36 ;  /* 0x00000024251b723e */ /* 0x008fe200000010ff */
[----:B------:R-:W-:-:S02]  /*15b0*/  FMUL R31, R7, R31 ;  /* 0x0000001f071f7220 */ /* 0x000fc40000400000 */
[----:B------:R-:W-:Y:S02]  /*15c0*/  FADD R52, R37, R38 ;  /* 0x0000002625347221 */ /* 0x000fe40000000000 */
[----:B------:R-:W-:Y:S03]  /*15d0*/  LDSM.16.M88.4 R36, [R53+0x1200] ;  /* 0x001200003524783b */ /* 0x000fe60000000200 */
[----:B--2---:R-:W-:Y:S01]  /*15e0*/  HMMA.16816.F32.BF16 R28, R24, R32, R28 ;  /* 0x00000020181c723c */ /* 0x004fe2000004181c */
[----:B------:R-:W0:Y:S04]  /*15f0*/  SHFL.BFLY PT, R33, R52, 0x2, 0x1f ;  /* 0x0c401f0034217f89 */ /* 0x000e2800000e0000 */
[----:B------:R-:W1:Y:S01]  /*1600*/  SHFL.BFLY PT, R32, R43, 0x2, 0x1f ;  /* 0x0c401f002b207f89 */ /* 0x000e6200000e0000 */
[----:B------:R-:W-:-:S02]  /*1610*/  FMUL R16, R42, R16 ;  /* 0x000000102a107220 */ /* 0x000fc40000400000 */
[C---:B------:R-:W-:Y:S02]  /*1620*/  FMUL R17, R42.reuse, R17 ;  /* 0x000000112a117220 */ /* 0x040fe40000400000 */
[C---:B------:R-:W-:Y:S02]  /*1630*/  FMUL R18, R7.reuse, R18 ;  /* 0x0000001207127220 */ /* 0x040fe40000400000 */
[----:B------:R-:W-:Y:S01]  /*1640*/  FMUL R19, R7, R19 ;  /* 0x0000001307137220 */ /* 0x000fe20000400000 */
[----:B------:R-:W-:Y:S01]  /*1650*/  UIADD3 UR4, UP0, UR4, 0x10, URZ ;  /* 0x0000001004047890 */ /* 0x000fe2000ff1e03f */
[C---:B------:R-:W-:Y:S02]  /*1660*/  FMUL R12, R42.reuse, R12 ;  /* 0x0000000c2a0c7220 */ /* 0x040fe40000400000 */
[----:B------:R-:W-:-:S03]  /*1670*/  FMUL R13, R42, R13 ;  /* 0x0000000d2a0d7220 */ /* 0x000fc60000400000 */
[----:B------:R-:W-:Y:S01]  /*1680*/  HMMA.16816.F32.BF16 R16, R24, R34, R16 ;  /* 0x000000221810723c */ /* 0x000fe20000041810 */
[----:B0-----:R-:W-:Y:S02]  /*1690*/  FADD R33, R52, R33 ;  /* 0x0000002134217221 */ /* 0x001fe40000000000 */
[----:B-1----:R-:W-:-:S03]  /*16a0*/  FADD R32, R43, R32 ;  /* 0x000000202b207221 */ /* 0x002fc60000000000 */
[----:B------:R-:W0:Y:S01]  /*16b0*/  SHFL.BFLY PT, R35, R33, 0x1, 0x1f ;  /* 0x0c201f0021237f89 */ /* 0x000e2200000e0000 */
[C---:B------:R-:W-:Y:S02]  /*16c0*/  FMUL R14, R7.reuse, R14 ;  /* 0x0000000e070e7220 */ /* 0x040fe40000400000 */
[C---:B------:R-:W-:Y:S01]  /*16d0*/  FMUL R15, R7.reuse, R15 ;  /* 0x0000000f070f7220 */ /* 0x040fe20000400000 */
[----:B------:R-:W1:Y:S01]  /*16e0*/  SHFL.BFLY PT, R34, R32, 0x1, 0x1f ;  /* 0x0c201f0020227f89 */ /* 0x000e6200000e0000 */
[C---:B------:R-:W-:Y:S02]  /*16f0*/  FMUL R20, R42.reuse, R20 ;  /* 0x000000142a147220 */ /* 0x040fe40000400000 */
[----:B------:R-:W-:Y:S02]  /*1700*/  FMUL R21, R42, R21 ;  /* 0x000000152a157220 */ /* 0x000fe40000400000 */
[C---:B------:R-:W-:Y:S02]  /*1710*/  FMUL R22, R7.reuse, R22 ;  /* 0x0000001607167220 */ /* 0x040fe40000400000 */
[----:B------:R-:W-:Y:S01]  /*1720*/  FMUL R23, R7, R23 ;  /* 0x0000001707177220 */ /* 0x000fe20000400000 */
[----:B------:R-:W-:Y:S01]  /*1730*/  UIADD3.X UR5, URZ, UR5, URZ, UP0, !UPT ;  /* 0x000000053f057290 */ /* 0x000fe200087fe43f */
[----:B------:R-:W-:Y:S01]  /*1740*/  HMMA.16816.F32.BF16 R12, R24, R36, R12 ;  /* 0x00000024180c723c */ /* 0x000fe2000004180c */
[----:B------:R-:W-:-:S07]  /*1750*/  ISETP.LE.U32.AND P0, PT, R64, UR4, PT ;  /* 0x0000000440007c0c */ /* 0x000fce000bf03070 */
[----:B------:R-:W-:Y:S07]  /*1760*/  HMMA.16816.F32.BF16 R20, R24, R38, R20 ;  /* 0x000000261814723c */ /* 0x000fee0000041814 */
[----:B------:R-:W-:-:S04]  /*1770*/  MOV R25, UR5 ;  /* 0x0000000500197c02 */ /* 0x000fc80008000f00 */
[----:B------:R-:W-:Y:S01]  /*1780*/  ISETP.GE.U32.AND.EX P0, PT, R25, RZ, PT, P0 ;  /* 0x000000ff1900720c */ /* 0x000fe20003f06100 */
[----:B0-----:R-:W-:Y:S02]  /*1790*/  FADD R35, R33, R35 ;  /* 0x0000002321237221 */ /* 0x001fe40000000000 */
[----:B------:R-:W-:Y:S02]  /*17a0*/  IMAD.MOV.U32 R24, RZ, RZ, 0x10 ;  /* 0x00000010ff187424 */ /* 0x000fe400078e00ff */
[----:B-1----:R-:W-:Y:S02]  /*17b0*/  FADD R34, R32, R34 ;  /* 0x0000002220227221 */ /* 0x002fe40000000000 */
[----:B------:R-:W-:Y:S01]  /*17c0*/  FFMA R6, R7, R6, R35 ;  /* 0x0000000607067223 */ /* 0x000fe20000000023 */
[----:B------:R-:W-:Y:S01]  /*17d0*/  MOV R7, R41 ;  /* 0x0000002900077202 */ /* 0x000fe20000000f00 */
[C---:B------:R-:W-:Y:S02]  /*17e0*/  IMAD R2, R24.reuse, c[0x0][0x1b4], R2 ;  /* 0x00006d0018027a24 */ /* 0x040fe400078e0202 */
[----:B------:R-:W-:-:S02]  /*17f0*/  IMAD R5, R24, c[0x0][0x1a4], R5 ;  /* 0x0000690018057a24 */ /* 0x000fc400078e0205 */
[----:B------:R-:W-:Y:S02]  /*1800*/  FFMA R3, R42, R3, R34 ;  /* 0x000000032a037223 */ /* 0x000fe40000000022 */
[----:B------:R-:W-:Y:S01]  /*1810*/  IMAD.MOV.U32 R52, RZ, RZ, R40 ;  /* 0x000000ffff347224 */ /* 0x000fe200078e0028 */
[----:B------:R-:W-:Y:S05]  /*1820*/  @!P0 BRA `(.L_x_1) ;  /* 0xfffff51000008947 */ /* 0x000fea000383ffff */
.L_x_0:
[----:B------:R-:W0:Y:S01]  /*1830*/  S2R R52, SR_CTAID.Y ;  /* 0x0000000000347919 */ /* 0x000e220000002600 */
[C---:B------:R-:W-:Y:S01]  /*1840*/  LOP3.LUT R0, R63.reuse, 0x60, RZ, 0xc0, !PT ;  /* 0x000000603f007812 */ /* 0x040fe200078ec0ff */
[----:B------:R-:W-:Y:S01]  /*1850*/  IMAD.MOV.U32 R32, RZ, RZ, R6 ;  /* 0x000000ffff207224 */ /* 0x000fe200078e0006 */
[----:B------:R-:W-:Y:S01]  /*1860*/  MOV R7, R3 ;  /* 0x0000000300077202 */ /* 0x000fe20000000f00 */
[----:B------:R-:W-:Y:S01]  /*1870*/  IMAD.MOV.U32 R8, RZ, RZ, R23 ;  /* 0x000000ffff087224 */ /* 0x000fe200078e0017 */
[----:B------:R-:W-:Y:S01]  /*1880*/  LOP3.LUT R10, R63, 0xc, RZ, 0xc0, !PT ;  /* 0x0000000c3f0a7812 */ /* 0x000fe200078ec0ff */
[----:B------:R-:W-:Y:S01]  /*1890*/  IMAD R69, R69, 0x2, R0 ;  /* 0x0000000245457824 */ /* 0x000fe200078e0200 */
[C---:B------:R-:W-:Y:S01]  /*18a0*/  FSETP.GEU.AND P2, PT, R7.reuse, 1.175494350822287508e-38, PT ;  /* 0x008000000700780b */ /* 0x040fe20003f4e000 */
[----:B------:R-:W-:Y:S01]  /*18b0*/  FMUL R0, R7, 8388608 ;  /* 0x4b00000007007820 */ /* 0x000fe20000400000 */
[C---:B------:R-:W-:Y:S01]  /*18c0*/  LOP3.LUT R9, R63.reuse, 0x70, RZ, 0xc0, !PT ;  /* 0x000000703f097812 */ /* 0x040fe200078ec0ff */
[----:B------:R-:W-:Y:S01]  /*18d0*/  IMAD.MOV.U32 R2, RZ, RZ, R12 ;  /* 0x000000ffff027224 */ /* 0x000fe200078e000c */
[----:B------:R-:W-:Y:S01]  /*18e0*/  MOV R5, R22 ;  /* 0x0000001600057202 */ /* 0x000fe20000000f00 */
[C---:B------:R-:W-:Y:S01]  /*18f0*/  IMAD.SHL.U32 R11, R63.reuse, 0x8, RZ ;  /* 0x000000083f0b7824 */ /* 0x040fe200078e00ff */
[----:B------:R-:W-:Y:S01]  /*1900*/  FSEL R0, R0, R7, !P2 ;  /* 0x0000000700007208 */ /* 0x000fe20005000000 */
[----:B------:R-:W-:Y:S01]  /*1910*/  IMAD R34, R10, 0x20, R9 ;  /* 0x000000200a227824 */ /* 0x000fe200078e0209 */
[----:B------:R-:W-:Y:S01]  /*1920*/  SHF.R.U32.HI R22, RZ, 0x1, R63 ;  /* 0x00000001ff167819 */ /* 0x000fe2000001163f */
[----:B------:R-:W-:Y:S01]  /*1930*/  IMAD R23, R60, c[0x0][0x1c4], RZ ;  /* 0x000071003c177a24 */ /* 0x000fe200078e02ff */
[----:B------:R-:W-:Y:S01]  /*1940*/  IADD3 R6, R0, -0x3f3504f3, RZ ;  /* 0xc0cafb0d00067810 */ /* 0x000fe20007ffe0ff */
[----:B------:R-:W-:Y:S01]  /*1950*/  IMAD.MOV.U32 R3, RZ, RZ, R20 ;  /* 0x000000ffff037224 */ /* 0x000fe200078e0014 */
[----:B------:R-:W-:Y:S01]  /*1960*/  SHF.L.U32 R12, R63, 0x2, RZ ;  /* 0x000000023f0c7819 */ /* 0x000fe200000006ff */
[----:B------:R-:W-:Y:S01]  /*1970*/  IMAD.MOV.U32 R4, RZ, RZ, R21 ;  /* 0x000000ffff047224 */ /* 0x000fe200078e0015 */
[----:B------:R-:W-:Y:S01]  /*1980*/  LOP3.LUT R9, R6, 0xff800000, RZ, 0xc0, !PT ;  /* 0xff80000006097812 */ /* 0x000fe200078ec0ff */
[----:B------:R-:W-:Y:S01]  /*1990*/  FMUL R21, R32, 8388608 ;  /* 0x4b00000020157820 */ /* 0x000fe20000400000 */
[----:B------:R-:W-:Y:S01]  /*19a0*/  LOP3.LUT R24, R22, 0x4, RZ, 0xc0, !PT ;  /* 0x0000000416187812 */ /* 0x000fe200078ec0ff */
[----:B0-----:R-:W-:Y:S01]  /*19b0*/  IMAD R6, R52, c[0x0][0x1c0], RZ ;  /* 0x0000700034067a24 */ /* 0x001fe200078e02ff */
[----:B------:R-:W-:Y:S01]  /*19c0*/  LOP3.LUT R20, R11, 0x38, RZ, 0xc0, !PT ;  /* 0x000000380b147812 */ /* 0x000fe200078ec0ff */
[C---:B------:R-:W-:Y:S01]  /*19d0*/  IMAD.SHL.U32 R22, R23.reuse, 0x2, RZ ;  /* 0x0000000217167824 */ /* 0x040fe200078e00ff */
[----:B------:R-:W-:Y:S01]  /*19e0*/  LOP3.LUT R27, R12, 0xc0, RZ, 0xc0, !PT ;  /* 0x000000c00c1b7812 */ /* 0x000fe200078ec0ff */
[----:B------:R-:W-:Y:S01]  /*19f0*/  IMAD.SHL.U32 R25, R6, 0x2, RZ ;  /* 0x0000000206197824 */ /* 0x000fe200078e00ff */
[----:B------:R-:W-:Y:S01]  /*1a00*/  FSETP.GEU.AND P3, PT, R32, 1.175494350822287508e-38, PT ;  /* 0x008000002000780b */ /* 0x000fe20003f6e000 */
[----:B------:R-:W0:Y:S01]  /*1a10*/  I2F R11, R9 ;  /* 0x00000009000b7306 */ /* 0x000e220000201400 */
[----:B------:R-:W-:Y:S01]  /*1a20*/  IADD3 R20, R24, R20, R27 ;  /* 0x0000001418147210 */ /* 0x000fe20007ffe01b */
[----:B------:R-:W-:Y:S01]  /*1a30*/  IMAD.HI R27, R23, 0x2, RZ ;  /* 0x00000002171b7827 */ /* 0x000fe200078e02ff */
[----:B------:R-:W-:Y:S01]  /*1a40*/  IADD3 R25, P4, P5, R22, c[0x0][0x178], R25 ;  /* 0x00005e0016197a10 */ /* 0x000fe20007d9e019 */
[----:B------:R-:W-:Y:S01]  /*1a50*/  BAR.SYNC.DEFER_BLOCKING 0x0 ;  /* 0x0000000000007b1d */ /* 0x000fe20000010000 */
[----:B------:R-:W-:Y:S01]  /*1a60*/  FSETP.GT.AND P1, PT, |R32|, 8.50705917302346158658e+37, PT ;  /* 0x7e8000002000780b */ /* 0x000fe20003f24200 */
[----:B------:R-:W-:Y:S01]  /*1a70*/  IMAD.HI R22, R6, 0x2, RZ ;  /* 0x0000000206167827 */ /* 0x000fe200078e02ff */
[----:B------:R-:W-:-:S02]  /*1a80*/  FSEL R24, RZ, -23, P2 ;  /* 0xc1b80000ff187808 */ /* 0x000fc40001000000 */
[----:B------:R-:W-:Y:S01]  /*1a90*/  FSEL R21, R21, R32, !P3 ;  /* 0x0000002015157208 */ /* 0x000fe20005800000 */
[----:B------:R-:W-:Y:S01]  /*1aa0*/  IMAD R65, R65, c[0x0][0x1c8], RZ ;  /* 0x0000720041417a24 */ /* 0x000fe200078e02ff */
[----:B------:R-:W-:Y:S01]  /*1ab0*/  FSETP.GT.AND P2, PT, |R7|, 8.50705917302346158658e+37, PT ;  /* 0x7e8000000700780b */ /* 0x000fe20003f44200 */
[----:B------:R-:W-:Y:S01]  /*1ac0*/  IMAD.MOV.U32 R44, RZ, RZ, c[0x0][0x1c8] ;  /* 0x00007200ff2c7624 */ /* 0x000fe200078e00ff */
[----:B------:R-:W-:Y:S01]  /*1ad0*/  FSEL R23, RZ, -23, P3 ;  /* 0xc1b80000ff177808 */ /* 0x000fe20001800000 */
[----:B------:R-:W1:Y:S01]  /*1ae0*/  S2R R54, SR_TID.X ;  /* 0x0000000000367919 */ /* 0x000e620000002100 */
[----:B------:R-:W-:Y:S01]  /*1af0*/  LEA R67, R10, R67, 0x1 ;  /* 0x000000430a437211 */ /* 0x000fe200078e08ff */
[----:B0-----:R-:W-:Y:S01]  /*1b00*/  FFMA.FTZ R24, R11, 1.1920928955078125e-07, R24 ;  /* 0x340000000b187823 */ /* 0x001fe20000010018 */
[----:B------:R-:W-:Y:S01]  /*1b10*/  IADD3.X R22, R27, c[0x0][0x17c], R22, P4, P5 ;  /* 0x00005f001b167a10 */ /* 0x000fe200027ea416 */
[----:B------:R-:W-:Y:S01]  /*1b20*/  @P1 FMUL R8, R8, 0.25 ;  /* 0x3e80000008081820 */ /* 0x000fe20000400000 */
[C---:B------:R-:W-:Y:S01]  /*1b30*/  FSETP.GEU.AND P3, PT, |R32|.reuse, 1.175494350822287508e-38, PT ;  /* 0x008000002000780b */ /* 0x040fe20003f6e200 */
[----:B------:R-:W-:Y:S01]  /*1b40*/  @P1 FMUL R32, R32, 0.25 ;  /* 0x3e80000020201820 */ /* 0x000fe20000400000 */
[----:B------:R-:W-:Y:S01]  /*1b50*/  IADD3 R10, R21, -0x3f3504f3, RZ ;  /* 0xc0cafb0d150a7810 */ /* 0x000fe20007ffe0ff */
[----:B------:R-:W-:Y:S01]  /*1b60*/  @P1 FMUL R5, R5, 0.25 ;  /* 0x3e80000005051820 */ /* 0x000fe20000400000 */
[C---:B------:R-:W-:Y:S01]  /*1b70*/  FSETP.GEU.AND P4, PT, |R7|.reuse, 1.175494350822287508e-38, PT ;  /* 0x008000000700780b */ /* 0x040fe20003f8e200 */
[----:B------:R-:W-:Y:S01]  /*1b80*/  @P2 FMUL R7, R7, 0.25 ;  /* 0x3e80000007072820 */ /* 0x000fe20000400000 */
[----:B------:R-:W-:Y:S01]  /*1b90*/  LOP3.LUT R10, R10, 0xff800000, RZ, 0xc0, !PT ;  /* 0xff8000000a0a7812 */ /* 0x000fe200078ec0ff */
[----:B------:R-:W-:Y:S01]  /*1ba0*/  @P2 FMUL R3, R3, 0.25 ;  /* 0x3e80000003032820 */ /* 0x000fe20000400000 */
[----:B------:R-:W-:Y:S01]  /*1bb0*/  SHF.R.S32.HI R26, RZ, 0x4, R63 ;  /* 0x00000004ff1a7819 */ /* 0x000fe2000001143f */
[----:B------:R-:W-:Y:S01]  /*1bc0*/  IMAD.MOV.U32 R11, RZ, RZ, 0x3dc6b27f ;  /* 0x3dc6b27fff0b7424 */ /* 0x000fe200078e00ff */
[----:B------:R-:W0:Y:S01]  /*1bd0*/  I2F R12, R10 ;  /* 0x0000000a000c7306 */ /* 0x000e220000201400 */
[----:B------:R-:W-:Y:S01]  /*1be0*/  @P1 FMUL R15, R15, 0.25 ;  /* 0x3e8000000f0f1820 */ /* 0x000fe20000400000 */
[----:B------:R-:W-:Y:S01]  /*1bf0*/  SHF.L.U32 R69, R69, 0x2, RZ ;  /* 0x0000000245457819 */ /* 0x000fe200000006ff */
[----:B------:R-:W-:Y:S01]  /*1c00*/  @!P3 FMUL R32, R32, 16777216 ;  /* 0x4b8000002020b820 */ /* 0x000fe20000400000 */
[----:B------:R-:W-:Y:S01]  /*1c10*/  SGXT R26, R26, 0x1 ;  /* 0x000000011a1a781a */ /* 0x000fe20000000200 */
[----:B------:R-:W-:Y:S01]  /*1c20*/  @!P3 FMUL R8, R8, 16777216 ;  /* 0x4b8000000808b820 */ /* 0x000fe20000400000 */
[----:B------:R-:W-:Y:S01]  /*1c30*/  IADD3 R50, R21, -R10, RZ ;  /* 0x8000000a15327210 */ /* 0x000fe20007ffe0ff */
[----:B------:R-:W-:Y:S01]  /*1c40*/  @!P4 FMUL R7, R7, 16777216 ;  /* 0x4b8000000707c820 */ /* 0x000fe20000400000 */
[----:B------:R-:W2:Y:S01]  /*1c50*/  MUFU.RCP R27, R32 ;  /* 0x00000020001b7308 */ /* 0x000ea20000001000 */
[----:B------:R-:W-:Y:S01]  /*1c60*/  @!P4 FMUL R3, R3, 16777216 ;  /* 0x4b8000000303c820 */ /* 0x000fe20000400000 */
[----:B------:R-:W-:Y:S01]  /*1c70*/  LOP3.LUT R6, R69, 0x408, R26, 0x78, !PT ;  /* 0x0000040845067812 */ /* 0x000fe200078e781a */
[----:B------:R-:W-:Y:S01]  /*1c80*/  @!P3 FMUL R5, R5, 16777216 ;  /* 0x4b8000000505b820 */ /* 0x000fe20000400000 */
[----:B------:R-:W-:Y:S01]  /*1c90*/  LOP3.LUT P0, RZ, R63, 0x40, RZ, 0xc0, !PT ;  /* 0x000000403fff7812 */ /* 0x000fe2000780c0ff */
[----:B------:R-:W-:-:S02]  /*1ca0*/  @P2 FMUL R2, R2, 0.25 ;  /* 0x3e80000002022820 */ /* 0x000fc40000400000 */
[----:B------:R-:W-:Y:S01]  /*1cb0*/  @P2 FMUL R16, R16, 0.25 ;  /* 0x3e80000010102820 */ /* 0x000fe20000400000 */
[----:B------:R3:W4:Y:S01]  /*1cc0*/  MUFU.RCP R33, R7 ;  /* 0x0000000700217308 */ /* 0x0007220000001000 */
[----:B0-----:R-:W-:Y:S01]  /*1cd0*/  FFMA.FTZ R23, R12, 1.1920928955078125e-07, R23 ;  /* 0x340000000c177823 */ /* 0x001fe20000010017 */
[----:B------:R-:W-:Y:S01]  /*1ce0*/  IADD3 R12, R0, -R9, RZ ;  /* 0x80000009000c7210 */ /* 0x000fe20007ffe0ff */
[----:B------:R-:W-:Y:S02]  /*1cf0*/  @P2 FMUL R28, R28, 0.25 ;  /* 0x3e8000001c1c2820 */ /* 0x000fe40000400000 */
[----:B------:R-:W-:Y:S02]  /*1d00*/  @P1 FMUL R14, R14, 0.25 ;  /* 0x3e8000000e0e1820 */ /* 0x000fe40000400000 */
[----:B------:R-:W-:Y:S02]  /*1d10*/  FADD R12, R12, -1 ;  /* 0xbf8000000c0c7421 */ /* 0x000fe40000000000 */
[----:B--2---:R-:W-:-:S02]  /*1d20*/  FMUL R32, R27, R8 ;  /* 0x000000081b207220 */ /* 0x004fc40000400000 */
[----:B---3--:R-:W-:Y:S02]  /*1d30*/  FMUL R7, R27, R5 ;  /* 0x000000051b077220 */ /* 0x008fe40000400000 */
[----:B------:R-:W-:Y:S02]  /*1d40*/  @!P3 FMUL R15, R15, 16777216 ;  /* 0x4b8000000f0fb820 */ /* 0x000fe40000400000 */
[----:B------:R-:W-:Y:S02]  /*1d50*/  @!P4 FMUL R2, R2, 16777216 ;  /* 0x4b8000000202c820 */ /* 0x000fe40000400000 */
[----:B----4-:R-:W-:Y:S02]  /*1d60*/  FMUL R8, R33, R3 ;  /* 0x0000000321087220 */ /* 0x010fe40000400000 */
[----:B------:R-:W-:Y:S02]  /*1d70*/  FFMA.FTZ R3, R12, R11, -0.16845393180847167969 ;  /* 0xbe2c7f300c037423 */ /* 0x000fe4000001000b */
[----:B------:R-:W-:-:S02]  /*1d80*/  @!P4 FMUL R16, R16, 16777216 ;  /* 0x4b8000001010c820 */ /* 0x000fc40000400000 */
[----:B------:R-:W-:Y:S02]  /*1d90*/  FFMA.FTZ R5, R12, R3, 0.1716887056827545166 ;  /* 0x3e2fcf2a0c057423 */ /* 0x000fe40000010003 */
[----:B------:R-:W-:Y:S02]  /*1da0*/  @!P4 FMUL R28, R28, 16777216 ;  /* 0x4b8000001c1cc820 */ /* 0x000fe40000400000 */
[----:B------:R-:W-:Y:S02]  /*1db0*/  FFMA.FTZ R5, R12, R5, -0.17900948226451873779 ;  /* 0xbe374e430c057423 */ /* 0x000fe40000010005 */
[----:B------:R-:W-:Y:S02]  /*1dc0*/  @!P3 FMUL R14, R14, 16777216 ;  /* 0x4b8000000e0eb820 */ /* 0x000fe40000400000 */
[----:B------:R-:W-:Y:S02]  /*1dd0*/  FFMA.FTZ R5, R12, R5, 0.20512372255325317383 ;  /* 0x3e520bf40c057423 */ /* 0x000fe40000010005 */
[----:B------:R-:W-:-:S02]  /*1de0*/  @P2 FMUL R4, R4, 0.25 ;  /* 0x3e80000004042820 */ /* 0x000fc40000400000 */
[----:B------:R-:W-:Y:S02]  /*1df0*/  @P2 FMUL R13, R13, 0.25 ;  /* 0x3e8000000d0d2820 */ /* 0x000fe40000400000 */
[----:B------:R-:W-:Y:S02]  /*1e00*/  @P2 FMUL R17, R17, 0.25 ;  /* 0x3e80000011112820 */ /* 0x000fe40000400000 */
[----:B------:R-:W-:Y:S01]  /*1e10*/  @P2 FMUL R29, R29, 0.25 ;  /* 0x3e8000001d1d2820 */ /* 0x000fe20000400000 */
[----:B------:R-:W-:Y:S01]  /*1e20*/  ISETP.GE.U32.AND P2, PT, R0, 0x7f800000, PT ;  /* 0x7f8000000000780c */ /* 0x000fe20003f46070 */
[----:B------:R-:W-:Y:S02]  /*1e30*/  FFMA.FTZ R5, R12, R5, -0.24046532809734344482 ;  /* 0xbe763c8b0c057423 */ /* 0x000fe40000010005 */
[----:B------:R-:W-:Y:S02]  /*1e40*/  FMUL R35, R27, R15 ;  /* 0x0000000f1b237220 */ /* 0x000fe40000400000 */
[----:B------:R-:W-:-:S02]  /*1e50*/  FMUL R9, R33, R2 ;  /* 0x0000000221097220 */ /* 0x000fc40000400000 */
[----:B------:R-:W-:Y:S02]  /*1e60*/  @P1 FMUL R19, R19, 0.25 ;  /* 0x3e80000013131820 */ /* 0x000fe40000400000 */
[----:B------:R-:W-:Y:S01]  /*1e70*/  @P1 FMUL R18, R18, 0.25 ;  /* 0x3e80000012121820 */ /* 0x000fe20000400000 */
[----:B------:R-:W-:Y:S01]  /*1e80*/  F2FP.BF16.PACK_AB R3, R8, R9 ;  /* 0x000000090803723e */ /* 0x000fe200000010ff */
[----:B------:R-:W-:Y:S02]  /*1e90*/  @P1 FMUL R31, R31, 0.25 ;  /* 0x3e8000001f1f1820 */ /* 0x000fe40000400000 */
[C---:B------:R-:W-:Y:S02]  /*1ea0*/  FMUL R2, R33.reuse, R16 ;  /* 0x0000001021027220 */ /* 0x040fe40000400000 */
[----:B------:R-:W-:Y:S02]  /*1eb0*/  FMUL R15, R33, R28 ;  /* 0x0000001c210f7220 */ /* 0x000fe40000400000 */
[----:B------:R-:W-:Y:S01]  /*1ec0*/  @P1 FMUL R30, R30, 0.25 ;  /* 0x3e8000001e1e1820 */ /* 0x000fe20000400000 */
[----:B------:R-:W-:Y:S01]  /*1ed0*/  ISETP.GE.U32.AND P1, PT, R21, 0x7f800000, PT ;  /* 0x7f8000001500780c */ /* 0x000fe20003f26070 */
[----:B------:R-:W-:Y:S01]  /*1ee0*/  FMUL R14, R27, R14 ;  /* 0x0000000e1b0e7220 */ /* 0x000fe20000400000 */
[----:B------:R-:W-:Y:S01]  /*1ef0*/  F2FP.BF16.PACK_AB R2, R2, R15 ;  /* 0x0000000f0202723e */ /* 0x000fe200000010ff */
[----:B------:R-:W-:-:S02]  /*1f00*/  @!P4 FMUL R4, R4, 16777216 ;  /* 0x4b8000000404c820 */ /* 0x000fc40000400000 */
[----:B------:R-:W-:Y:S01]  /*1f10*/  @!P4 FMUL R13, R13, 16777216 ;  /* 0x4b8000000d0dc820 */ /* 0x000fe20000400000 */
[----:B------:R-:W-:Y:S01]  /*1f20*/  F2FP.BF16.PACK_AB R15, R7, R14 ;  /* 0x0000000e070f723e */ /* 0x000fe200000010ff */
[----:B------:R-:W-:Y:S01]  /*1f30*/  @!P4 FMUL R17, R17, 16777216 ;  /* 0x4b8000001111c820 */ /* 0x000fe20000400000 */
[----:B------:R0:W-:Y:S01]  /*1f40*/  STS.64 [R6], R2 ;  /* 0x0000000206007388 */ /* 0x0001e20000000a00 */
[----:B------:R-:W-:Y:S02]  /*1f50*/  @!P4 FMUL R29, R29, 16777216 ;  /* 0x4b8000001d1dc820 */ /* 0x000fe40000400000 */
[----:B------:R-:W-:Y:S02]  /*1f60*/  FFMA.FTZ R5, R12, R5, 0.28857114911079406738 ;  /* 0x3e93bf990c057423 */ /* 0x000fe40000010005 */
[----:B------:R-:W-:Y:S02]  /*1f70*/  @!P3 FMUL R19, R19, 16777216 ;  /* 0x4b8000001313b820 */ /* 0x000fe40000400000 */
[----:B------:R-:W-:-:S02]  /*1f80*/  @!P3 FMUL R18, R18, 16777216 ;  /* 0x4b8000001212b820 */ /* 0x000fc40000400000 */
[----:B------:R-:W-:Y:S02]  /*1f90*/  @!P3 FMUL R31, R31, 16777216 ;  /* 0x4b8000001f1fb820 */ /* 0x000fe40000400000 */
[----:B------:R-:W-:Y:S01]  /*1fa0*/  @!P3 FMUL R30, R30, 16777216 ;  /* 0x4b8000001e1eb820 */ /* 0x000fe20000400000 */
[----:B0-----:R-:W-:Y:S01]  /*1fb0*/  LEA R2, P3, R65, R25, 0x1 ;  /* 0x0000001941027211 */ /* 0x001fe200078608ff */
[C---:B------:R-:W-:Y:S02]  /*1fc0*/  FMUL R9, R33.reuse, R4 ;  /* 0x0000000421097220 */ /* 0x040fe40000400000 */
[----:B------:R-:W-:Y:S01]  /*1fd0*/  FMUL R4, R33, R13 ;  /* 0x0000000d21047220 */ /* 0x000fe20000400000 */
[----:B------:R-:W-:Y:S01]  /*1fe0*/  LEA.HI.X.SX32 R3, R65, R22, 0x1, P3 ;  /* 0x0000001641037211 */ /* 0x000fe200018f0eff */
[C---:B------:R-:W-:Y:S01]  /*1ff0*/  FMUL R8, R33.reuse, R17 ;  /* 0x0000001121087220 */ /* 0x040fe20000400000 */
[----:B------:R-:W-:Y:S01]  /*2000*/  F2FP.BF16.PACK_AB R17, R32, R35 ;  /* 0x000000232011723e */ /* 0x000fe200000010ff */
[----:B------:R-:W-:Y:S01]  /*2010*/  FMUL R29, R33, R29 ;  /* 0x0000001d211d7220 */ /* 0x000fe20000400000 */
[----:B------:R-:W-:Y:S01]  /*2020*/  F2FP.BF16.PACK_AB R9, R9, R4 ;  /* 0x000000040909723e */ /* 0x000fe200000010ff */
[----:B------:R-:W-:-:S02]  /*2030*/  FFMA.FTZ R5, R12, R5, -0.36067417263984680176 ;  /* 0xbeb8aa490c057423 */ /* 0x000fc40000010005 */
[----:B------:R-:W-:Y:S01]  /*2040*/  IMAD R7, R44, 0x2, R65 ;  /* 0x000000022c077824 */ /* 0x000fe200078e0241 */
[----:B------:R-:W-:Y:S01]  /*2050*/  F2FP.BF16.PACK_AB R8, R8, R29 ;  /* 0x0000001d0808723e */ /* 0x000fe200000010ff */
[C---:B------:R-:W-:Y:S02]  /*2060*/  FMUL R19, R27.reuse, R19 ;  /* 0x000000131b137220 */ /* 0x040fe40000400000 */
[C---:B------:R-:W-:Y:S01]  /*2070*/  FMUL R18, R27.reuse, R18 ;  /* 0x000000121b127220 */ /* 0x040fe20000400000 */
[----:B------:R-:W-:Y:S01]  /*2080*/  LEA R13, R44, R7, 0x1 ;  /* 0x000000072c0d7211 */ /* 0x000fe200078e08ff */
[C---:B------:R-:W-:Y:S01]  /*2090*/  FMUL R16, R27.reuse, R31 ;  /* 0x0000001f1b107220 */ /* 0x040fe20000400000 */
[----:B------:R0:W-:Y:S01]  /*20a0*/  STS.64 [R6+0x200], R8 ;  /* 0x0002000806007388 */ /* 0x0001e20000000a00 */
[----:B------:R-:W-:Y:S01]  /*20b0*/  FMUL R27, R27, R30 ;  /* 0x0000001e1b1b7220 */ /* 0x000fe20000400000 */
[----:B------:R-:W-:Y:S01]  /*20c0*/  LEA R4, P4, R7, R25, 0x1 ;  /* 0x0000001907047211 */ /* 0x000fe200078808ff */
[----:B------:R-:W-:Y:S01]  /*20d0*/  FFMA.FTZ R5, R12, R5, 0.48089820146560668945 ;  /* 0x3ef6384a0c057423 */ /* 0x000fe20000010005 */
[----:B------:R-:W-:Y:S01]  /*20e0*/  F2FP.BF16.PACK_AB R16, R19, R16 ;  /* 0x000000101310723e */ /* 0x000fe200000010ff */
[----:B------:R-:W-:Y:S01]  /*20f0*/  FADD R50, R50, -1 ;  /* 0xbf80000032327421 */ /* 0x000fe20000000000 */
[----:B------:R-:W-:Y:S01]  /*2100*/  F2FP.BF16.PACK_AB R14, R18, R27 ;  /* 0x0000001b120e723e */ /* 0x000fe200000010ff */
[----:B------:R-:W-:Y:S01]  /*2110*/  FFMA.FTZ R5, R12, R5, -0.72134751081466674805 ;  /* 0xbf38aa3b0c057423 */ /* 0x000fe20000010005 */
[----:B------:R-:W-:Y:S01]  /*2120*/  LOP3.LUT R18, R6, 0x10, RZ, 0x3c, !PT ;  /* 0x0000001006127812 */ /* 0x000fe200078e3cff */
[----:B------:R-:W-:-:S02]  /*2130*/  IMAD.U32 R26, R34, 0x8, R67 ;  /* 0x00000008221a7824 */ /* 0x000fc400078e0043 */
[----:B------:R-:W-:Y:S01]  /*2140*/  FMUL R5, R12, R5 ;  /* 0x000000050c057220 */ /* 0x000fe20000400000 */
[----:B0-----:R-:W-:Y:S01]  /*2150*/  LEA R6, P5, R13, R25, 0x1 ;  /* 0x000000190d067211 */ /* 0x001fe200078a08ff */
[----:B------:R-:W-:Y:S01]  /*2160*/  IMAD R9, R44, 0x2, R13 ;  /* 0x000000022c097824 */ /* 0x000fe200078e020d */
[----:B------:R0:W-:Y:S01]  /*2170*/  STS.64 [R18+0x800], R14 ;  /* 0x0008000e12007388 */ /* 0x0001e20000000a00 */
[----:B------:R-:W-:Y:S01]  /*2180*/  FMUL R5, R12, R5 ;  /* 0x000000050c057220 */ /* 0x000fe20000400000 */
[----:B------:R-:W-:Y:S01]  /*2190*/  LOP3.LUT R28, R26, 0x8, RZ, 0x3c, !PT ;  /* 0x000000081a1c7812 */ /* 0x000fe200078e3cff */
[----:B-1----:R-:W-:Y:S01]  /*21a0*/  IMAD.SHL.U32 R54, R54, 0x2, RZ ;  /* 0x0000000236367824 */ /* 0x002fe200078e00ff */
[----:B------:R-:W-:Y:S01]  /*21b0*/  LEA R8, P3, R9, R25, 0x1 ;  /* 0x0000001909087211 */ /* 0x000fe200078608ff */
[----:B------:R1:W-:Y:S01]  /*21c0*/  STS.64 [R18+0xa00], R16 ;  /* 0x000a001012007388 */ /* 0x0003e20000000a00 */
[----:B------:R-:W-:Y:S01]  /*21d0*/  FFMA.FTZ R51, R12, 1.4426950216293334961, R5 ;  /* 0x3fb8aa3b0c337823 */ /* 0x000fe20000010005 */
[----:B------:R-:W-:-:S02]  /*21e0*/  LEA.HI.X.SX32 R5, R7, R22, 0x1, P4 ;  /* 0x0000001607057211 */ /* 0x000fc400020f0eff */
[-C--:B------:R-:W-:Y:S01]  /*21f0*/  LEA.HI.X.SX32 R7, R13, R22.reuse, 0x1, P5 ;  /* 0x000000160d077211 */ /* 0x080fe200028f0eff */
[----:B------:R-:W-:Y:S01]  /*2200*/  FADD R24, R24, R51 ;  /* 0x0000003318187221 */ /* 0x000fe20000000000 */
[----:B------:R-:W-:Y:S01]  /*2210*/  LOP3.LUT R32, R26, 0x10, RZ, 0x3c, !PT ;  /* 0x000000101a207812 */ /* 0x000fe200078e3cff */
[----:B0-----:R-:W-:Y:S01]  /*2220*/  IMAD R15, R44, 0x2, R9 ;  /* 0x000000022c0f7824 */ /* 0x001fe200078e0209 */
[----:B------:R-:W-:Y:S01]  /*2230*/  BAR.SYNC.DEFER_BLOCKING 0x0 ;  /* 0x0000000000007b1d */ /* 0x000fe20000010000 */
[----:B------:R-:W-:Y:S02]  /*2240*/  LEA.HI.X.SX32 R9, R9, R22, 0x1, P3 ;  /* 0x0000001609097211 */ /* 0x000fe400018f0eff */
[----:B------:R-:W-:Y:S01]  /*2250*/  LOP3.LUT R34, R26, 0x18, RZ, 0x3c, !PT ;  /* 0x000000181a227812 */ /* 0x000fe200078e3cff */
[----:B-1----:R-:W-:Y:S01]  /*2260*/  IMAD R17, R44, 0x2, R15 ;  /* 0x000000022c117824 */ /* 0x002fe200078e020f */
[----:B------:R-:W-:-:S03]  /*2270*/  LEA R12, P3, R15, R25, 0x1 ;  /* 0x000000190f0c7211 */ /* 0x000fc600078608ff */
[----:B------:R-:W-:Y:S01]  /*2280*/  IMAD R19, R44, 0x2, R17 ;  /* 0x000000022c137824 */ /* 0x000fe200078e0211 */
[----:B------:R-:W-:Y:S02]  /*2290*/  LEA R10, P4, R17, R25, 0x1 ;  /* 0x00000019110a7211 */ /* 0x000fe400078808ff */
[-C--:B------:R-:W-:Y:S01]  /*22a0*/  LEA.HI.X.SX32 R13, R15, R22.reuse, 0x1, P3 ;  /* 0x000000160f0d7211 */ /* 0x080fe200018f0eff */
[----:B------:R-:W-:Y:S01]  /*22b0*/  FFMA.FTZ R15, R50, R11, -0.16845393180847167969 ;  /* 0xbe2c7f30320f7423 */ /* 0x000fe2000001000b */
[----:B------:R-:W-:Y:S02]  /*22c0*/  LEA R27, R44, R19, 0x1 ;  /* 0x000000132c1b7211 */ /* 0x000fe400078e08ff */
[----:B------:R-:W-:Y:S01]  /*22d0*/  LEA.HI.X.SX32 R11, R17, R22, 0x1, P4 ;  /* 0x00000016110b7211 */ /* 0x000fe200020f0eff */
[----:B------:R-:W-:Y:S01]  /*22e0*/  FFMA.FTZ R17, R50, R15, 0.1716887056827545166 ;  /* 0x3e2fcf2a32117423 */ /* 0x000fe2000001000f */
[-C--:B------:R-:W-:Y:S01]  /*22f0*/  LEA R14, P3, R19, R25.reuse, 0x1 ;  /* 0x00000019130e7211 */ /* 0x080fe200078608ff */
[----:B------:R-:W-:Y:S01]  /*2300*/  IMAD R31, R44, 0x2, R27 ;  /* 0x000000022c1f7824 */ /* 0x000fe200078e021b */
[----:B------:R-:W-:-:S02]  /*2310*/  LEA R16, P4, R27, R25, 0x1 ;  /* 0x000000191b107211 */ /* 0x000fc400078808ff */
[-C--:B------:R-:W-:Y:S01]  /*2320*/  LEA.HI.X.SX32 R15, R19, R22.reuse, 0x1, P3 ;  /* 0x00000016130f7211 */ /* 0x080fe200018f0eff */
[----:B------:R-:W-:Y:S01]  /*2330*/  FFMA.FTZ R19, R50, R17, -0.17900948226451873779 ;  /* 0xbe374e4332137423 */ /* 0x000fe20000010011 */
[----:B------:R-:W-:Y:S01]  /*2340*/  LEA R18, P3, R31, R25, 0x1 ;  /* 0x000000191f127211 */ /* 0x000fe200078608ff */
[----:B------:R-:W-:Y:S01]  /*2350*/  IMAD R37, R44, 0x2, R31 ;  /* 0x000000022c257824 */ /* 0x000fe200078e021f */
[-C--:B------:R-:W-:Y:S01]  /*2360*/  LEA.HI.X.SX32 R17, R27, R22.reuse, 0x1, P4 ;  /* 0x000000161b117211 */ /* 0x080fe200020f0eff */
[----:B------:R-:W-:Y:S01]  /*2370*/  FFMA.FTZ R29, R50, R19, 0.20512372255325317383 ;  /* 0x3e520bf4321d7423 */ /* 0x000fe20000010013 */
[----:B------:R-:W-:Y:S01]  /*2380*/  LEA.HI.X.SX32 R19, R31, R22, 0x1, P3 ;  /* 0x000000161f137211 */ /* 0x000fe200018f0eff */
[----:B------:R-:W0:Y:S01]  /*2390*/  LDS.64 R26, [R26] ;  /* 0x000000001a1a7984 */ /* 0x000e220000000a00 */
[----:B------:R-:W-:Y:S01]  /*23a0*/  LEA R43, R44, R37, 0x1 ;  /* 0x000000252c2b7211 */ /* 0x000fe200078e08ff */
[----:B------:R-:W-:Y:S01]  /*23b0*/  FFMA.FTZ R31, R50, R29, -0.24046532809734344482 ;  /* 0xbe763c8b321f7423 */ /* 0x000fe2000001001d */
[-C--:B------:R-:W-:Y:S01]  /*23c0*/  LEA R30, P3, R37, R25.reuse, 0x1 ;  /* 0x00000019251e7211 */ /* 0x080fe200078608ff */
[----:B------:R-:W1:Y:S01]  /*23d0*/  LDS.64 R28, [R28] ;  /* 0x000000001c1c7984 */ /* 0x000e620000000a00 */
[----:B------:R-:W-:Y:S01]  /*23e0*/  LEA R36, P4, R43, R25, 0x1 ;  /* 0x000000192b247211 */ /* 0x000fe200078808ff */
[----:B------:R-:W-:-:S02]  /*23f0*/  IMAD R47, R44, 0x2, R43 ;  /* 0x000000022c2f7824 */ /* 0x000fc400078e022b */
[----:B------:R-:W2:Y:S01]  /*2400*/  LDS.64 R32, [R32] ;  /* 0x0000000020207984 */ /* 0x000ea20000000a00 */
[----:B------:R-:W-:Y:S02]  /*2410*/  FFMA.FTZ R31, R50, R31, 0.28857114911079406738 ;  /* 0x3e93bf99321f7423 */ /* 0x000fe4000001001f */
[----:B------:R-:W-:Y:S01]  /*2420*/  IMAD R49, R44, 0x2, R47 ;  /* 0x000000022c317824 */ /* 0x000fe200078e022f */
[----:B------:R-:W3:Y:S01]  /*2430*/  LDS.64 R34, [R34] ;  /* 0x0000000022227984 */ /* 0x000ee20000000a00 */
[----:B------:R-:W-:Y:S01]  /*2440*/  FFMA.FTZ R39, R50, R31, -0.36067417263984680176 ;  /* 0xbeb8aa4932277423 */ /* 0x000fe2000001001f */
[-C--:B------:R-:W-:Y:S02]  /*2450*/  LEA.HI.X.SX32 R31, R37, R22.reuse, 0x1, P3 ;  /* 0x00000016251f7211 */ /* 0x080fe400018f0eff */
[----:B------:R-:W-:Y:S01]  /*2460*/  LEA R53, R44, R49, 0x1 ;  /* 0x000000312c357211 */ /* 0x000fe200078e08ff */
[----:B------:R-:W-:Y:S01]  /*2470*/  FFMA.FTZ R39, R50, R39, 0.48089820146560668945 ;  /* 0x3ef6384a32277423 */ /* 0x000fe20000010027 */
[----:B------:R-:W-:-:S02]  /*2480*/  LEA.HI.X.SX32 R37, R43, R22, 0x1, P4 ;  /* 0x000000162b257211 */ /* 0x000fc400020f0eff */
[-C--:B------:R-:W-:Y:S01]  /*2490*/  LEA R42, P4, R49, R25.reuse, 0x1 ;  /* 0x00000019312a7211 */ /* 0x080fe200078808ff */
[----:B------:R-:W-:Y:S01]  /*24a0*/  IMAD R55, R44, 0x2, R53 ;  /* 0x000000022c377824 */ /* 0x000fe200078e0235 */
[----:B------:R-:W-:Y:S01]  /*24b0*/  LEA R38, P3, R47, R25, 0x1 ;  /* 0x000000192f267211 */ /* 0x000fe200078608ff */
[----:B------:R-:W-:Y:S01]  /*24c0*/  FFMA.FTZ R45, R50, R39, -0.72134751081466674805 ;  /* 0xbf38aa3b322d7423 */ /* 0x000fe20000010027 */
[-C--:B------:R-:W-:Y:S01]  /*24d0*/  LEA.HI.X.SX32 R43, R49, R22.reuse, 0x1, P4 ;  /* 0x00000016312b7211 */ /* 0x080fe200020f0eff */
[----:B------:R-:W-:Y:S01]  /*24e0*/  IMAD R49, R44, 0x2, R55 ;  /* 0x000000022c317824 */ /* 0x000fe200078e0237 */
[----:B------:R-:W-:Y:S01]  /*24f0*/  LEA.HI.X.SX32 R39, R47, R22, 0x1, P3 ;  /* 0x000000162f277211 */ /* 0x000fe200018f0eff */
[----:B------:R-:W-:Y:S01]  /*2500*/  FMUL R45, R50, R45 ;  /* 0x0000002d322d7220 */ /* 0x000fe20000400000 */
[-C--:B------:R-:W-:Y:S02]  /*2510*/  LEA R46, P3, R53, R25.reuse, 0x1 ;  /* 0x00000019352e7211 */ /* 0x080fe400078608ff */
[----:B------:R-:W-:-:S02]  /*2520*/  LEA R44, P4, R55, R25, 0x1 ;  /* 0x00000019372c7211 */ /* 0x000fc400078808ff */
[----:B------:R-:W-:Y:S01]  /*2530*/  LEA R48, P5, R49, R25, 0x1 ;  /* 0x0000001931307211 */ /* 0x000fe200078a08ff */
[----:B------:R-:W-:Y:S01]  /*2540*/  FMUL R25, R50, R45 ;  /* 0x0000002d32197220 */ /* 0x000fe20000400000 */
[-C--:B------:R-:W-:Y:S02]  /*2550*/  LEA.HI.X.SX32 R47, R53, R22.reuse, 0x1, P3 ;  /* 0x00000016352f7211 */ /* 0x080fe400018f0eff */
[----:B------:R-:W-:Y:S01]  /*2560*/  FSETP.NEU.AND P3, PT, R0, RZ, PT ;  /* 0x000000ff0000720b */ /* 0x000fe20003f6d000 */
[----:B------:R-:W-:Y:S01]  /*2570*/  FFMA.FTZ R50, R50, 1.4426950216293334961, R25 ;  /* 0x3fb8aa3b32327823 */ /* 0x000fe20000010019 */
[----:B------:R-:W-:Y:S01]  /*2580*/  @P2 MOV R25, 0x7f800000 ;  /* 0x7f80000000192802 */ /* 0x000fe20000000f00 */
[----:B0-----:R0:W-:Y:S01]  /*2590*/  STG.E.U16 [R2.64], R26 ;  /* 0x0000001a02007986 */ /* 0x0011e2000c101506 */
[-C--:B------:R-:W-:Y:S01]  /*25a0*/  LEA.HI.X.SX32 R45, R55, R22.reuse, 0x1, P4 ;  /* 0x00000016372d7211 */ /* 0x080fe200020f0eff */
[----:B------:R-:W-:Y:S01]  /*25b0*/  FADD R23, R23, R50 ;  /* 0x0000003217177221 */ /* 0x000fe20000000000 */
[----:B------:R-:W-:Y:S01]  /*25c0*/  LEA.HI.X.SX32 R49, R49, R22, 0x1, P5 ;  /* 0x0000001631317211 */ /* 0x000fe200028f0eff */
[----:B------:R-:W-:Y:S01]  /*25d0*/  @P2 FFMA.FTZ R24, R0, R25, +INF ;  /* 0x7f80000000182423 */ /* 0x000fe20000010019 */
[----:B-1----:R1:W-:Y:S01]  /*25e0*/  STG.E.U16 [R4.64], R28 ;  /* 0x0000001c04007986 */ /* 0x0023e2000c101506 */
[----:B------:R-:W-:Y:S01]  /*25f0*/  PRMT R0, R26, 0x7632, R0 ;  /* 0x000076321a007816 */ /* 0x000fe20000000000 */
[----:B------:R-:W-:Y:S01]  /*2600*/  @P1 IMAD.MOV.U32 R22, RZ, RZ, 0x7f800000 ;  /* 0x7f800000ff161424 */ /* 0x000fe200078e00ff */
[C---:B------:R-:W-:Y:S01]  /*2610*/  FSETP.NEU.AND P2, PT, R21.reuse, RZ, PT ;  /* 0x000000ff1500720b */ /* 0x040fe20003f4d000 */
[----:B--2---:R2:W-:Y:S02]  /*2620*/  STG.E.U16 [R6.64], R32 ;  /* 0x0000002006007986 */ /* 0x0045e4000c101506 */
[----:B------:R-:W-:Y:S01]  /*2630*/  @P1 FFMA.FTZ R23, R21, R22, +INF ;  /* 0x7f80000015171423 */ /* 0x000fe20000010016 */
[----:B------:R-:W-:Y:S01]  /*2640*/  PRMT R21, R27, 0x7632, R21 ;  /* 0x000076321b157816 */ /* 0x000fe20000000015 */
[----:B---3--:R3:W-:Y:S01]  /*2650*/  STG.E.U16 [R8.64], R34 ;  /* 0x0000002208007986 */ /* 0x0087e2000c101506 */
[----:B0-----:R-:W-:-:S02]  /*2660*/  PRMT R2, R29, 0x7632, R2 ;  /* 0x000076321d027816 */ /* 0x001fc40000000002 */
[----:B------:R-:W-:Y:S01]  /*2670*/  PRMT R22, R33, 0x7632, R22 ;  /* 0x0000763221167816 */ /* 0x000fe20000000016 */
[----:B------:R0:W-:Y:S01]  /*2680*/  STG.E.U16 [R12.64], R0 ;  /* 0x000000000c007986 */ /* 0x0001e2000c101506 */
[----:B-1----:R-:W-:Y:S02]  /*2690*/  PRMT R5, R28, 0x7632, R5 ;  /* 0x000076321c057816 */ /* 0x002fe40000000005 */
[----:B------:R-:W-:Y:S02]  /*26a0*/  PRMT R4, R35, 0x7632, R4 ;  /* 0x0000763223047816 */ /* 0x000fe40000000004 */
[----:B--2---:R-:W-:Y:S01]  /*26b0*/  PRMT R7, R32, 0x7632, R7 ;  /* 0x0000763220077816 */ /* 0x004fe20000000007 */
[----:B------:R1:W-:Y:S01]  /*26c0*/  STG.E.U16 [R10.64], R5 ;  /* 0x000000050a007986 */ /* 0x0003e2000c101506 */
[----:B------:R-:W-:Y:S02]  /*26d0*/  FSEL R3, R24, -INF , P3 ;  /* 0xff80000018037808 */ /* 0x000fe40001800000 */
[----:B---3--:R-:W-:Y:S01]  /*26e0*/  PRMT R9, R34, 0x7632, R9 ;  /* 0x0000763222097816 */ /* 0x008fe20000000009 */
[----:B------:R1:W-:Y:S01]  /*26f0*/  STG.E.U16 [R14.64], R7 ;  /* 0x000000070e007986 */ /* 0x0003e2000c101506 */
[----:B0-----:R-:W-:Y:S01]  /*2700*/  FSEL R0, R23, -INF , P2 ;  /* 0xff80000017007808 */ /* 0x001fe20001000000 */
[----:B------:R-:W-:-:S02]  /*2710*/  FFMA R40, R3, 0.69314718246459960938, R40 ;  /* 0x3f31721803287823 */ /* 0x000fc40000000028 */
[----:B------:R1:W-:Y:S02]  /*2720*/  STG.E.U16 [R16.64], R9 ;  /* 0x0000000910007986 */ /* 0x0003e4000c101506 */
[----:B------:R-:W-:Y:S02]  /*2730*/  FFMA R41, R0, 0.69314718246459960938, R41 ;  /* 0x3f31721800297823 */ /* 0x000fe40000000029 */
[----:B------:R1:W-:Y:S01]  /*2740*/  STG.E.U16 [R18.64], R27 ;  /* 0x0000001b12007986 */ /* 0x0003e2000c101506 */
[----:B------:R-:W-:-:S03]  /*2750*/  LOP3.LUT R0, R54, 0xf8, RZ, 0xc0, !PT ;  /* 0x000000f836007812 */ /* 0x000fc600078ec0ff */
[----:B------:R1:W-:Y:S04]  /*2760*/  STG.E.U16 [R30.64], R29 ;  /* 0x0000001d1e007986 */ /* 0x0003e8000c101506 */
[----:B------:R1:W-:Y:S04]  /*2770*/  STG.E.U16 [R36.64], R33 ;  /* 0x0000002124007986 */ /* 0x0003e8000c101506 */
[----:B------:R1:W-:Y:S04]  /*2780*/  STG.E.U16 [R38.64], R35 ;  /* 0x0000002326007986 */ /* 0x0003e8000c101506 */
[----:B------:R1:W-:Y:S04]  /*2790*/  STG.E.U16 [R42.64], R21 ;  /* 0x000000152a007986 */ /* 0x0003e8000c101506 */
[----:B------:R1:W-:Y:S04]  /*27a0*/  STG.E.U16 [R46.64], R2 ;  /* 0x000000022e007986 */ /* 0x0003e8000c101506 */
[----:B------:R1:W-:Y:S04]  /*27b0*/  STG.E.U16 [R44.64], R22 ;  /* 0x000000162c007986 */ /* 0x0003e8000c101506 */
[----:B------:R1:W-:Y:S04]  /*27c0*/  STG.E.U16 [R48.64], R4 ;  /* 0x0000000430007986 */ /* 0x0003e8000c101506 */
[----:B------:R-:W-:Y:S06]  /*27d0*/  BAR.SYNC.DEFER_BLOCKING 0x0 ;  /* 0x0000000000007b1d */ /* 0x000fec0000010000 */
[----:B------:R1:W-:Y:S04]  /*27e0*/  STS.64 [R0], R40 ;  /* 0x0000002800007388 */ /* 0x0003e80000000a00 */
[----:B------:R-:W-:Y:S06]  /*27f0*/  BAR.SYNC.DEFER_BLOCKING 0x0 ;  /* 0x0000000000007b1d */ /* 0x000fec0000010000 */
[----:B------:R-:W-:Y:S05]  /*2800*/  @P0 EXIT ;  /* 0x000000000000094d */ /* 0x000fea0003800000 */
[----:B-1----:R-:W0:Y:S01]  /*2810*/  LDS R7, [R20] ;  /* 0x0000000014077984 */ /* 0x002e220000000800 */
[----:B------:R-:W-:Y:S01]  /*2820*/  IMAD R0, R52, c[0x0][0x1cc], RZ ;  /* 0x0000730034007a24 */ /* 0x000fe200078e02ff */
[C---:B------:R-:W-:Y:S01]  /*2830*/  SHF.L.U32 R3, R60.reuse, 0x2, RZ ;  /* 0x000000023c037819 */ /* 0x040fe200000006ff */
[----:B------:R-:W-:-:S04]  /*2840*/  IMAD.HI R5, R60, 0x4, RZ ;  /* 0x000000043c057827 */ /* 0x000fc800078e02ff */
[C---:B------:R-:W-:Y:S02]  /*2850*/  IMAD.SHL.U32 R2, R0.reuse, 0x4, RZ ;  /* 0x0000000400027824 */ /* 0x040fe400078e00ff */
[----:B------:R-:W-:-:S03]  /*2860*/  IMAD.HI R0, R0, 0x4, RZ ;  /* 0x0000000400007827 */ /* 0x000fc600078e02ff */
[----:B------:R-:W-:-:S04]  /*2870*/  IADD3 R2, P0, P1, R3, c[0x0][0x180], R2 ;  /* 0x0000600003027a10 */ /* 0x000fc8000791e002 */
[----:B------:R-:W-:-:S05]  /*2880*/  IADD3.X R3, R5, c[0x0][0x184], R0, P0, P1 ;  /* 0x0000610005037a10 */ /* 0x000fca00007e2400 */
[----:B0-----:R-:W-:Y:S01]  /*2890*/  STG.E [R2.64], R7 ;  /* 0x0000000702007986 */ /* 0x001fe2000c101906 */
[----:B------:R-:W-:Y:S05]  /*28a0*/  EXIT ;  /* 0x000000000000794d */ /* 0x000fea0003800000 */
.L_x_2:
[----:B------:R-:W-:-:S00]  /*28b0*/  BRA `(.L_x_2) ;  /* 0xfffffff000007947 */ /* 0x000fc0000383ffff */
[----:B------:R-:W-:-:S00]  /*28c0*/  NOP ;  /* 0x0000000000007918 */ /* 0x000fc00000000000 */
        /* <DEDUP_REMOVED lines=11> */
.L_x_3:


//--------------------- .nv.global.init           --------------------------
	.section	.nv.global.init,"aw",@progbits
.nv.global.init:
	.type		_$_str,@object
	.size		_$_str,(.L_0 - _$_str)
_$_str:
        /*0000*/ 	.byte	0x5f, 0x5f, 0x43, 0x55, 0x44, 0x41, 0x5f, 0x46, 0x54, 0x5a, 0x00
.L_0:


//--------------------- .nv.shared.attn_fwd       --------------------------
	.section	.nv.shared.attn_fwd,"aw",@nobits
	.sectionflags	@""
	.align	16
